//
// Generated by NVIDIA NVVM Compiler
//
// Compiler Build ID: CL-36424714
// Cuda compilation tools, release 13.0, V13.0.88
// Based on NVVM 20.0.0
//

.version 9.0
.target sm_100
.address_size 64

	// .globl	_Z19matrix_multi_kernelPdS_S_iii

.visible .entry _Z19matrix_multi_kernelPdS_S_iii(
	.param .u64 .ptr .align 1 _Z19matrix_multi_kernelPdS_S_iii_param_0,
	.param .u64 .ptr .align 1 _Z19matrix_multi_kernelPdS_S_iii_param_1,
	.param .u64 .ptr .align 1 _Z19matrix_multi_kernelPdS_S_iii_param_2,
	.param .u32 _Z19matrix_multi_kernelPdS_S_iii_param_3,
	.param .u32 _Z19matrix_multi_kernelPdS_S_iii_param_4,
	.param .u32 _Z19matrix_multi_kernelPdS_S_iii_param_5
)
{
	.reg .pred 	%p<13>;
	.reg .b32 	%r<92>;
	.reg .b64 	%rd<70>;
	.reg .b64 	%fd<68>;

	ld.param.u64 	%rd4, [_Z19matrix_multi_kernelPdS_S_iii_param_0];
	ld.param.u64 	%rd5, [_Z19matrix_multi_kernelPdS_S_iii_param_1];
	ld.param.u32 	%r46, [_Z19matrix_multi_kernelPdS_S_iii_param_3];
	ld.param.u32 	%r44, [_Z19matrix_multi_kernelPdS_S_iii_param_4];
	ld.param.u32 	%r45, [_Z19matrix_multi_kernelPdS_S_iii_param_5];
	cvta.to.global.u64 	%rd1, %rd5;
	cvta.to.global.u64 	%rd2, %rd4;
	mov.u32 	%r1, %tid.x;
	mov.u32 	%r47, %ntid.x;
	mov.u32 	%r48, %ctaid.x;
	mul.lo.s32 	%r2, %r47, %r48;
	add.s32 	%r3, %r2, %r1;
	mov.u32 	%r49, %tid.y;
	mov.u32 	%r50, %ntid.y;
	mov.u32 	%r51, %ctaid.y;
	mad.lo.s32 	%r4, %r50, %r51, %r49;
	setp.ge.u32 	%p1, %r4, %r46;
	setp.ge.u32 	%p2, %r3, %r44;
	or.pred  	%p3, %p1, %p2;
	@%p3 bra 	$L__BB0_14;
	setp.eq.s32 	%p4, %r45, 0;
	mov.f64 	%fd67, 0d0000000000000000;
	@%p4 bra 	$L__BB0_13;
	mul.lo.s32 	%r5, %r45, %r4;
	and.b32  	%r6, %r45, 7;
	setp.lt.u32 	%p5, %r45, 8;
	mov.f64 	%fd67, 0d0000000000000000;
	mov.b32 	%r90, 0;
	@%p5 bra 	$L__BB0_5;
	and.b32  	%r90, %r45, -8;
	neg.s32 	%r88, %r90;
	add.s32 	%r53, %r1, %r45;
	add.s32 	%r87, %r53, %r2;
	shl.b32 	%r10, %r45, 3;
	shl.b32 	%r54, %r45, 1;
	add.s32 	%r86, %r3, %r54;
	mad.lo.s32 	%r85, %r45, 3, %r3;
	shl.b32 	%r55, %r45, 2;
	add.s32 	%r84, %r3, %r55;
	mad.lo.s32 	%r83, %r45, 5, %r3;
	mad.lo.s32 	%r82, %r45, 6, %r3;
	mad.lo.s32 	%r81, %r45, 7, %r3;
	add.s32 	%r79, %r5, 3;
	mov.f64 	%fd67, 0d0000000000000000;
	mov.u32 	%r80, %r3;
$L__BB0_4:
	.pragma "nounroll";
	add.s32 	%r56, %r79, -3;
	mul.wide.u32 	%rd6, %r56, 8;
	add.s64 	%rd7, %rd2, %rd6;
	ld.global.f64 	%fd17, [%rd7];
	mul.wide.u32 	%rd8, %r80, 8;
	add.s64 	%rd9, %rd1, %rd8;
	ld.global.f64 	%fd18, [%rd9];
	fma.rn.f64 	%fd19, %fd17, %fd18, %fd67;
	add.s32 	%r57, %r79, -2;
	mul.wide.u32 	%rd10, %r57, 8;
	add.s64 	%rd11, %rd2, %rd10;
	ld.global.f64 	%fd20, [%rd11];
	mul.wide.u32 	%rd12, %r87, 8;
	add.s64 	%rd13, %rd1, %rd12;
	ld.global.f64 	%fd21, [%rd13];
	fma.rn.f64 	%fd22, %fd20, %fd21, %fd19;
	add.s32 	%r58, %r79, -1;
	mul.wide.u32 	%rd14, %r58, 8;
	add.s64 	%rd15, %rd2, %rd14;
	ld.global.f64 	%fd23, [%rd15];
	mul.wide.u32 	%rd16, %r86, 8;
	add.s64 	%rd17, %rd1, %rd16;
	ld.global.f64 	%fd24, [%rd17];
	fma.rn.f64 	%fd25, %fd23, %fd24, %fd22;
	add.s32 	%r59, %r79, 4;
	mul.wide.u32 	%rd18, %r79, 8;
	add.s64 	%rd19, %rd2, %rd18;
	ld.global.f64 	%fd26, [%rd19];
	mul.wide.u32 	%rd20, %r85, 8;
	add.s64 	%rd21, %rd1, %rd20;
	ld.global.f64 	%fd27, [%rd21];
	fma.rn.f64 	%fd28, %fd26, %fd27, %fd25;
	add.s32 	%r60, %r79, 1;
	mul.wide.u32 	%rd22, %r60, 8;
	add.s64 	%rd23, %rd2, %rd22;
	ld.global.f64 	%fd29, [%rd23];
	mul.wide.u32 	%rd24, %r84, 8;
	add.s64 	%rd25, %rd1, %rd24;
	ld.global.f64 	%fd30, [%rd25];
	fma.rn.f64 	%fd31, %fd29, %fd30, %fd28;
	add.s32 	%r61, %r79, 2;
	mul.wide.u32 	%rd26, %r61, 8;
	add.s64 	%rd27, %rd2, %rd26;
	ld.global.f64 	%fd32, [%rd27];
	mul.wide.u32 	%rd28, %r83, 8;
	add.s64 	%rd29, %rd1, %rd28;
	ld.global.f64 	%fd33, [%rd29];
	fma.rn.f64 	%fd34, %fd32, %fd33, %fd31;
	add.s32 	%r62, %r79, 3;
	mul.wide.u32 	%rd30, %r62, 8;
	add.s64 	%rd31, %rd2, %rd30;
	ld.global.f64 	%fd35, [%rd31];
	mul.wide.u32 	%rd32, %r82, 8;
	add.s64 	%rd33, %rd1, %rd32;
	ld.global.f64 	%fd36, [%rd33];
	fma.rn.f64 	%fd37, %fd35, %fd36, %fd34;
	mul.wide.u32 	%rd34, %r59, 8;
	add.s64 	%rd35, %rd2, %rd34;
	ld.global.f64 	%fd38, [%rd35];
	mul.wide.u32 	%rd36, %r81, 8;
	add.s64 	%rd37, %rd1, %rd36;
	ld.global.f64 	%fd39, [%rd37];
	fma.rn.f64 	%fd67, %fd38, %fd39, %fd37;
	add.s32 	%r88, %r88, 8;
	add.s32 	%r87, %r87, %r10;
	add.s32 	%r86, %r86, %r10;
	add.s32 	%r85, %r85, %r10;
	add.s32 	%r84, %r84, %r10;
	add.s32 	%r83, %r83, %r10;
	add.s32 	%r82, %r82, %r10;
	add.s32 	%r81, %r81, %r10;
	add.s32 	%r80, %r80, %r10;
	add.s32 	%r79, %r79, 8;
	setp.ne.s32 	%p6, %r88, 0;
	@%p6 bra 	$L__BB0_4;
$L__BB0_5:
	setp.eq.s32 	%p7, %r6, 0;
	@%p7 bra 	$L__BB0_13;
	and.b32  	%r39, %r45, 3;
	setp.lt.u32 	%p8, %r6, 4;
	@%p8 bra 	$L__BB0_8;
	add.s32 	%r63, %r90, %r5;
	mul.wide.u32 	%rd38, %r63, 8;
	add.s64 	%rd39, %rd2, %rd38;
	ld.global.f64 	%fd41, [%rd39];
	mad.lo.s32 	%r64, %r90, %r45, %r3;
	mul.wide.u32 	%rd40, %r64, 8;
	add.s64 	%rd41, %rd1, %rd40;
	ld.global.f64 	%fd42, [%rd41];
	fma.rn.f64 	%fd43, %fd41, %fd42, %fd67;
	add.s32 	%r65, %r63, 1;
	mul.wide.u32 	%rd42, %r65, 8;
	add.s64 	%rd43, %rd2, %rd42;
	ld.global.f64 	%fd44, [%rd43];
	add.s32 	%r66, %r64, %r45;
	mul.wide.u32 	%rd44, %r66, 8;
	add.s64 	%rd45, %rd1, %rd44;
	ld.global.f64 	%fd45, [%rd45];
	fma.rn.f64 	%fd46, %fd44, %fd45, %fd43;
	add.s32 	%r67, %r63, 2;
	mul.wide.u32 	%rd46, %r67, 8;
	add.s64 	%rd47, %rd2, %rd46;
	ld.global.f64 	%fd47, [%rd47];
	add.s32 	%r68, %r66, %r45;
	mul.wide.u32 	%rd48, %r68, 8;
	add.s64 	%rd49, %rd1, %rd48;
	ld.global.f64 	%fd48, [%rd49];
	fma.rn.f64 	%fd49, %fd47, %fd48, %fd46;
	add.s32 	%r69, %r63, 3;
	mul.wide.u32 	%rd50, %r69, 8;
	add.s64 	%rd51, %rd2, %rd50;
	ld.global.f64 	%fd50, [%rd51];
	add.s32 	%r70, %r68, %r45;
	mul.wide.u32 	%rd52, %r70, 8;
	add.s64 	%rd53, %rd1, %rd52;
	ld.global.f64 	%fd51, [%rd53];
	fma.rn.f64 	%fd67, %fd50, %fd51, %fd49;
	add.s32 	%r90, %r90, 4;
$L__BB0_8:
	setp.eq.s32 	%p9, %r39, 0;
	@%p9 bra 	$L__BB0_13;
	setp.eq.s32 	%p10, %r39, 1;
	@%p10 bra 	$L__BB0_11;
	add.s32 	%r71, %r90, %r5;
	mul.wide.u32 	%rd54, %r71, 8;
	add.s64 	%rd55, %rd2, %rd54;
	ld.global.f64 	%fd53, [%rd55];
	mad.lo.s32 	%r72, %r90, %r45, %r3;
	mul.wide.u32 	%rd56, %r72, 8;
	add.s64 	%rd57, %rd1, %rd56;
	ld.global.f64 	%fd54, [%rd57];
	fma.rn.f64 	%fd55, %fd53, %fd54, %fd67;
	add.s32 	%r73, %r71, 1;
	mul.wide.u32 	%rd58, %r73, 8;
	add.s64 	%rd59, %rd2, %rd58;
	ld.global.f64 	%fd56, [%rd59];
	add.s32 	%r74, %r72, %r45;
	mul.wide.u32 	%rd60, %r74, 8;
	add.s64 	%rd61, %rd1, %rd60;
	ld.global.f64 	%fd57, [%rd61];
	fma.rn.f64 	%fd67, %fd56, %fd57, %fd55;
	add.s32 	%r90, %r90, 2;
$L__BB0_11:
	and.b32  	%r75, %r45, 1;
	setp.eq.b32 	%p11, %r75, 1;
	not.pred 	%p12, %p11;
	@%p12 bra 	$L__BB0_13;
	add.s32 	%r76, %r90, %r5;
	mul.wide.u32 	%rd62, %r76, 8;
	add.s64 	%rd63, %rd2, %rd62;
	ld.global.f64 	%fd58, [%rd63];
	mad.lo.s32 	%r77, %r90, %r45, %r3;
	mul.wide.u32 	%rd64, %r77, 8;
	add.s64 	%rd65, %rd1, %rd64;
	ld.global.f64 	%fd59, [%rd65];
	fma.rn.f64 	%fd67, %fd58, %fd59, %fd67;
$L__BB0_13:
	ld.param.u64 	%rd69, [_Z19matrix_multi_kernelPdS_S_iii_param_2];
	mad.lo.s32 	%r78, %r44, %r4, %r3;
	cvta.to.global.u64 	%rd66, %rd69;
	mul.wide.u32 	%rd67, %r78, 8;
	add.s64 	%rd68, %rd66, %rd67;
	st.global.f64 	[%rd68], %fd67;
$L__BB0_14:
	ret;

}
	// .globl	_Z20matrix_multi_kernel1PdS_S_iii
.visible .entry _Z20matrix_multi_kernel1PdS_S_iii(
	.param .u64 .ptr .align 1 _Z20matrix_multi_kernel1PdS_S_iii_param_0,
	.param .u64 .ptr .align 1 _Z20matrix_multi_kernel1PdS_S_iii_param_1,
	.param .u64 .ptr .align 1 _Z20matrix_multi_kernel1PdS_S_iii_param_2,
	.param .u32 _Z20matrix_multi_kernel1PdS_S_iii_param_3,
	.param .u32 _Z20matrix_multi_kernel1PdS_S_iii_param_4,
	.param .u32 _Z20matrix_multi_kernel1PdS_S_iii_param_5
)
{
	.reg .pred 	%p<22>;
	.reg .b32 	%r<188>;
	.reg .b64 	%rd<103>;
	.reg .b64 	%fd<62>;

	ld.param.u64 	%rd4, [_Z20matrix_multi_kernel1PdS_S_iii_param_0];
	ld.param.u64 	%rd5, [_Z20matrix_multi_kernel1PdS_S_iii_param_1];
	ld.param.u64 	%rd6, [_Z20matrix_multi_kernel1PdS_S_iii_param_2];
	ld.param.u32 	%r91, [_Z20matrix_multi_kernel1PdS_S_iii_param_3];
	ld.param.u32 	%r92, [_Z20matrix_multi_kernel1PdS_S_iii_param_4];
	ld.param.u32 	%r93, [_Z20matrix_multi_kernel1PdS_S_iii_param_5];
	cvta.to.global.u64 	%rd1, %rd6;
	cvta.to.global.u64 	%rd2, %rd5;
	cvta.to.global.u64 	%rd3, %rd4;
	mov.u32 	%r1, %tid.x;
	mov.u32 	%r94, %ntid.x;
	mov.u32 	%r95, %ctaid.x;
	mul.lo.s32 	%r2, %r94, %r95;
	add.s32 	%r3, %r2, %r1;
	setp.ge.u32 	%p1, %r3, %r92;
	setp.eq.s32 	%p2, %r91, 0;
	or.pred  	%p3, %p1, %p2;
	@%p3 bra 	$L__BB1_26;
	setp.ne.s32 	%p4, %r93, 0;
	@%p4 bra 	$L__BB1_13;
	add.s32 	%r142, %r91, -1;
	and.b32  	%r4, %r91, 7;
	setp.lt.u32 	%p14, %r142, 7;
	mov.b32 	%r164, 0;
	@%p14 bra 	$L__BB1_5;
	and.b32  	%r164, %r91, -8;
	neg.s32 	%r162, %r164;
	add.s32 	%r143, %r1, %r92;
	add.s32 	%r161, %r143, %r2;
	shl.b32 	%r8, %r92, 3;
	shl.b32 	%r144, %r92, 1;
	add.s32 	%r160, %r3, %r144;
	mad.lo.s32 	%r159, %r92, 3, %r3;
	shl.b32 	%r145, %r92, 2;
	add.s32 	%r158, %r3, %r145;
	mad.lo.s32 	%r157, %r92, 5, %r3;
	mad.lo.s32 	%r156, %r92, 6, %r3;
	mad.lo.s32 	%r155, %r92, 7, %r3;
	mov.u32 	%r154, %r3;
$L__BB1_4:
	.pragma "nounroll";
	mul.wide.u32 	%rd69, %r154, 8;
	add.s64 	%rd70, %rd1, %rd69;
	mov.b64 	%rd71, 0;
	st.global.u64 	[%rd70], %rd71;
	mul.wide.u32 	%rd72, %r161, 8;
	add.s64 	%rd73, %rd1, %rd72;
	st.global.u64 	[%rd73], %rd71;
	mul.wide.u32 	%rd74, %r160, 8;
	add.s64 	%rd75, %rd1, %rd74;
	st.global.u64 	[%rd75], %rd71;
	mul.wide.u32 	%rd76, %r159, 8;
	add.s64 	%rd77, %rd1, %rd76;
	st.global.u64 	[%rd77], %rd71;
	mul.wide.u32 	%rd78, %r158, 8;
	add.s64 	%rd79, %rd1, %rd78;
	st.global.u64 	[%rd79], %rd71;
	mul.wide.u32 	%rd80, %r157, 8;
	add.s64 	%rd81, %rd1, %rd80;
	st.global.u64 	[%rd81], %rd71;
	mul.wide.u32 	%rd82, %r156, 8;
	add.s64 	%rd83, %rd1, %rd82;
	st.global.u64 	[%rd83], %rd71;
	mul.wide.u32 	%rd84, %r155, 8;
	add.s64 	%rd85, %rd1, %rd84;
	st.global.u64 	[%rd85], %rd71;
	add.s32 	%r162, %r162, 8;
	add.s32 	%r161, %r161, %r8;
	add.s32 	%r160, %r160, %r8;
	add.s32 	%r159, %r159, %r8;
	add.s32 	%r158, %r158, %r8;
	add.s32 	%r157, %r157, %r8;
	add.s32 	%r156, %r156, %r8;
	add.s32 	%r155, %r155, %r8;
	add.s32 	%r154, %r154, %r8;
	setp.ne.s32 	%p15, %r162, 0;
	@%p15 bra 	$L__BB1_4;
$L__BB1_5:
	setp.eq.s32 	%p16, %r4, 0;
	@%p16 bra 	$L__BB1_26;
	and.b32  	%r34, %r91, 3;
	setp.lt.u32 	%p17, %r4, 4;
	@%p17 bra 	$L__BB1_8;
	mad.lo.s32 	%r146, %r164, %r92, %r3;
	mul.wide.u32 	%rd86, %r146, 8;
	add.s64 	%rd87, %rd1, %rd86;
	mov.b64 	%rd88, 0;
	st.global.u64 	[%rd87], %rd88;
	add.s32 	%r147, %r146, %r92;
	mul.wide.u32 	%rd89, %r147, 8;
	add.s64 	%rd90, %rd1, %rd89;
	st.global.u64 	[%rd90], %rd88;
	add.s32 	%r148, %r147, %r92;
	mul.wide.u32 	%rd91, %r148, 8;
	add.s64 	%rd92, %rd1, %rd91;
	st.global.u64 	[%rd92], %rd88;
	add.s32 	%r149, %r148, %r92;
	mul.wide.u32 	%rd93, %r149, 8;
	add.s64 	%rd94, %rd1, %rd93;
	st.global.u64 	[%rd94], %rd88;
	add.s32 	%r164, %r164, 4;
$L__BB1_8:
	setp.eq.s32 	%p18, %r34, 0;
	@%p18 bra 	$L__BB1_26;
	setp.eq.s32 	%p19, %r34, 1;
	@%p19 bra 	$L__BB1_11;
	mad.lo.s32 	%r150, %r164, %r92, %r3;
	mul.wide.u32 	%rd95, %r150, 8;
	add.s64 	%rd96, %rd1, %rd95;
	mov.b64 	%rd97, 0;
	st.global.u64 	[%rd96], %rd97;
	add.s32 	%r151, %r150, %r92;
	mul.wide.u32 	%rd98, %r151, 8;
	add.s64 	%rd99, %rd1, %rd98;
	st.global.u64 	[%rd99], %rd97;
	add.s32 	%r164, %r164, 2;
$L__BB1_11:
	and.b32  	%r152, %r91, 1;
	setp.eq.b32 	%p20, %r152, 1;
	not.pred 	%p21, %p20;
	@%p21 bra 	$L__BB1_26;
	mad.lo.s32 	%r153, %r164, %r92, %r3;
	mul.wide.u32 	%rd100, %r153, 8;
	add.s64 	%rd101, %rd1, %rd100;
	mov.b64 	%rd102, 0;
	st.global.u64 	[%rd101], %rd102;
	bra.uni 	$L__BB1_26;
$L__BB1_13:
	and.b32  	%r39, %r93, 7;
	and.b32  	%r40, %r93, -8;
	neg.s32 	%r41, %r40;
	add.s32 	%r97, %r1, %r93;
	add.s32 	%r42, %r97, %r2;
	shl.b32 	%r43, %r93, 3;
	mad.lo.s32 	%r44, %r93, 3, %r3;
	shl.b32 	%r98, %r93, 2;
	add.s32 	%r45, %r3, %r98;
	mad.lo.s32 	%r46, %r93, 5, %r3;
	mad.lo.s32 	%r47, %r93, 6, %r3;
	mad.lo.s32 	%r48, %r93, 7, %r3;
	mov.b32 	%r166, 0;
$L__BB1_14:
	setp.lt.u32 	%p5, %r93, 8;
	mul.lo.s32 	%r50, %r166, %r93;
	mov.b32 	%r182, 0;
	mov.u32 	%r187, %r182;
	@%p5 bra 	$L__BB1_17;
	shl.b32 	%r102, %r93, 1;
	add.s32 	%r174, %r3, %r102;
	add.s32 	%r167, %r50, 3;
	mov.b32 	%r187, 0;
	mov.u32 	%r168, %r3;
	mov.u32 	%r169, %r48;
	mov.u32 	%r170, %r47;
	mov.u32 	%r171, %r46;
	mov.u32 	%r172, %r45;
	mov.u32 	%r173, %r44;
	mov.u32 	%r175, %r42;
	mov.u32 	%r176, %r41;
$L__BB1_16:
	.pragma "nounroll";
	add.s32 	%r103, %r167, -3;
	mul.wide.u32 	%rd7, %r103, 8;
	add.s64 	%rd8, %rd3, %rd7;
	ld.global.f64 	%fd1, [%rd8];
	mul.wide.u32 	%rd9, %r168, 8;
	add.s64 	%rd10, %rd2, %rd9;
	ld.global.f64 	%fd2, [%rd10];
	cvt.rn.f64.s32 	%fd3, %r187;
	fma.rn.f64 	%fd4, %fd1, %fd2, %fd3;
	cvt.rzi.s32.f64 	%r104, %fd4;
	add.s32 	%r105, %r167, -2;
	mul.wide.u32 	%rd11, %r105, 8;
	add.s64 	%rd12, %rd3, %rd11;
	ld.global.f64 	%fd5, [%rd12];
	mul.wide.u32 	%rd13, %r175, 8;
	add.s64 	%rd14, %rd2, %rd13;
	ld.global.f64 	%fd6, [%rd14];
	cvt.rn.f64.s32 	%fd7, %r104;
	fma.rn.f64 	%fd8, %fd5, %fd6, %fd7;
	cvt.rzi.s32.f64 	%r106, %fd8;
	add.s32 	%r107, %r167, -1;
	mul.wide.u32 	%rd15, %r107, 8;
	add.s64 	%rd16, %rd3, %rd15;
	ld.global.f64 	%fd9, [%rd16];
	mul.wide.u32 	%rd17, %r174, 8;
	add.s64 	%rd18, %rd2, %rd17;
	ld.global.f64 	%fd10, [%rd18];
	cvt.rn.f64.s32 	%fd11, %r106;
	fma.rn.f64 	%fd12, %fd9, %fd10, %fd11;
	cvt.rzi.s32.f64 	%r108, %fd12;
	add.s32 	%r109, %r167, 4;
	mul.wide.u32 	%rd19, %r167, 8;
	add.s64 	%rd20, %rd3, %rd19;
	ld.global.f64 	%fd13, [%rd20];
	mul.wide.u32 	%rd21, %r173, 8;
	add.s64 	%rd22, %rd2, %rd21;
	ld.global.f64 	%fd14, [%rd22];
	cvt.rn.f64.s32 	%fd15, %r108;
	fma.rn.f64 	%fd16, %fd13, %fd14, %fd15;
	cvt.rzi.s32.f64 	%r110, %fd16;
	add.s32 	%r111, %r167, 1;
	mul.wide.u32 	%rd23, %r111, 8;
	add.s64 	%rd24, %rd3, %rd23;
	ld.global.f64 	%fd17, [%rd24];
	mul.wide.u32 	%rd25, %r172, 8;
	add.s64 	%rd26, %rd2, %rd25;
	ld.global.f64 	%fd18, [%rd26];
	cvt.rn.f64.s32 	%fd19, %r110;
	fma.rn.f64 	%fd20, %fd17, %fd18, %fd19;
	cvt.rzi.s32.f64 	%r112, %fd20;
	add.s32 	%r113, %r167, 2;
	mul.wide.u32 	%rd27, %r113, 8;
	add.s64 	%rd28, %rd3, %rd27;
	ld.global.f64 	%fd21, [%rd28];
	mul.wide.u32 	%rd29, %r171, 8;
	add.s64 	%rd30, %rd2, %rd29;
	ld.global.f64 	%fd22, [%rd30];
	cvt.rn.f64.s32 	%fd23, %r112;
	fma.rn.f64 	%fd24, %fd21, %fd22, %fd23;
	cvt.rzi.s32.f64 	%r114, %fd24;
	add.s32 	%r115, %r167, 3;
	mul.wide.u32 	%rd31, %r115, 8;
	add.s64 	%rd32, %rd3, %rd31;
	ld.global.f64 	%fd25, [%rd32];
	mul.wide.u32 	%rd33, %r170, 8;
	add.s64 	%rd34, %rd2, %rd33;
	ld.global.f64 	%fd26, [%rd34];
	cvt.rn.f64.s32 	%fd27, %r114;
	fma.rn.f64 	%fd28, %fd25, %fd26, %fd27;
	cvt.rzi.s32.f64 	%r116, %fd28;
	mul.wide.u32 	%rd35, %r109, 8;
	add.s64 	%rd36, %rd3, %rd35;
	ld.global.f64 	%fd29, [%rd36];
	mul.wide.u32 	%rd37, %r169, 8;
	add.s64 	%rd38, %rd2, %rd37;
	ld.global.f64 	%fd30, [%rd38];
	cvt.rn.f64.s32 	%fd31, %r116;
	fma.rn.f64 	%fd32, %fd29, %fd30, %fd31;
	cvt.rzi.s32.f64 	%r187, %fd32;
	add.s32 	%r176, %r176, 8;
	add.s32 	%r175, %r175, %r43;
	add.s32 	%r174, %r174, %r43;
	add.s32 	%r173, %r173, %r43;
	add.s32 	%r172, %r172, %r43;
	add.s32 	%r171, %r171, %r43;
	add.s32 	%r170, %r170, %r43;
	add.s32 	%r169, %r169, %r43;
	add.s32 	%r168, %r168, %r43;
	add.s32 	%r167, %r167, 8;
	setp.ne.s32 	%p6, %r176, 0;
	mov.u32 	%r182, %r40;
	@%p6 bra 	$L__BB1_16;
$L__BB1_17:
	setp.eq.s32 	%p7, %r39, 0;
	@%p7 bra 	$L__BB1_25;
	add.s32 	%r118, %r39, -1;
	setp.lt.u32 	%p8, %r118, 3;
	@%p8 bra 	$L__BB1_20;
	add.s32 	%r119, %r182, %r50;
	mul.wide.u32 	%rd39, %r119, 8;
	add.s64 	%rd40, %rd3, %rd39;
	ld.global.f64 	%fd33, [%rd40];
	mad.lo.s32 	%r120, %r182, %r93, %r3;
	mul.wide.u32 	%rd41, %r120, 8;
	add.s64 	%rd42, %rd2, %rd41;
	ld.global.f64 	%fd34, [%rd42];
	cvt.rn.f64.s32 	%fd35, %r187;
	fma.rn.f64 	%fd36, %fd33, %fd34, %fd35;
	cvt.rzi.s32.f64 	%r121, %fd36;
	add.s32 	%r122, %r119, 1;
	mul.wide.u32 	%rd43, %r122, 8;
	add.s64 	%rd44, %rd3, %rd43;
	ld.global.f64 	%fd37, [%rd44];
	add.s32 	%r123, %r120, %r93;
	mul.wide.u32 	%rd45, %r123, 8;
	add.s64 	%rd46, %rd2, %rd45;
	ld.global.f64 	%fd38, [%rd46];
	cvt.rn.f64.s32 	%fd39, %r121;
	fma.rn.f64 	%fd40, %fd37, %fd38, %fd39;
	cvt.rzi.s32.f64 	%r124, %fd40;
	add.s32 	%r125, %r119, 2;
	mul.wide.u32 	%rd47, %r125, 8;
	add.s64 	%rd48, %rd3, %rd47;
	ld.global.f64 	%fd41, [%rd48];
	add.s32 	%r126, %r123, %r93;
	mul.wide.u32 	%rd49, %r126, 8;
	add.s64 	%rd50, %rd2, %rd49;
	ld.global.f64 	%fd42, [%rd50];
	cvt.rn.f64.s32 	%fd43, %r124;
	fma.rn.f64 	%fd44, %fd41, %fd42, %fd43;
	cvt.rzi.s32.f64 	%r127, %fd44;
	add.s32 	%r128, %r119, 3;
	mul.wide.u32 	%rd51, %r128, 8;
	add.s64 	%rd52, %rd3, %rd51;
	ld.global.f64 	%fd45, [%rd52];
	add.s32 	%r129, %r126, %r93;
	mul.wide.u32 	%rd53, %r129, 8;
	add.s64 	%rd54, %rd2, %rd53;
	ld.global.f64 	%fd46, [%rd54];
	cvt.rn.f64.s32 	%fd47, %r127;
	fma.rn.f64 	%fd48, %fd45, %fd46, %fd47;
	cvt.rzi.s32.f64 	%r187, %fd48;
	add.s32 	%r182, %r182, 4;
$L__BB1_20:
	and.b32  	%r131, %r93, 3;
	setp.eq.s32 	%p9, %r131, 0;
	@%p9 bra 	$L__BB1_25;
	setp.eq.s32 	%p10, %r131, 1;
	@%p10 bra 	$L__BB1_23;
	add.s32 	%r132, %r182, %r50;
	mul.wide.u32 	%rd55, %r132, 8;
	add.s64 	%rd56, %rd3, %rd55;
	ld.global.f64 	%fd49, [%rd56];
	mad.lo.s32 	%r133, %r182, %r93, %r3;
	mul.wide.u32 	%rd57, %r133, 8;
	add.s64 	%rd58, %rd2, %rd57;
	ld.global.f64 	%fd50, [%rd58];
	cvt.rn.f64.s32 	%fd51, %r187;
	fma.rn.f64 	%fd52, %fd49, %fd50, %fd51;
	cvt.rzi.s32.f64 	%r134, %fd52;
	add.s32 	%r135, %r132, 1;
	mul.wide.u32 	%rd59, %r135, 8;
	add.s64 	%rd60, %rd3, %rd59;
	ld.global.f64 	%fd53, [%rd60];
	add.s32 	%r136, %r133, %r93;
	mul.wide.u32 	%rd61, %r136, 8;
	add.s64 	%rd62, %rd2, %rd61;
	ld.global.f64 	%fd54, [%rd62];
	cvt.rn.f64.s32 	%fd55, %r134;
	fma.rn.f64 	%fd56, %fd53, %fd54, %fd55;
	cvt.rzi.s32.f64 	%r187, %fd56;
	add.s32 	%r182, %r182, 2;
$L__BB1_23:
	and.b32  	%r137, %r93, 1;
	setp.eq.b32 	%p11, %r137, 1;
	not.pred 	%p12, %p11;
	@%p12 bra 	$L__BB1_25;
	add.s32 	%r138, %r182, %r50;
	mul.wide.u32 	%rd63, %r138, 8;
	add.s64 	%rd64, %rd3, %rd63;
	ld.global.f64 	%fd57, [%rd64];
	mad.lo.s32 	%r139, %r182, %r93, %r3;
	mul.wide.u32 	%rd65, %r139, 8;
	add.s64 	%rd66, %rd2, %rd65;
	ld.global.f64 	%fd58, [%rd66];
	cvt.rn.f64.s32 	%fd59, %r187;
	fma.rn.f64 	%fd60, %fd57, %fd58, %fd59;
	cvt.rzi.s32.f64 	%r187, %fd60;
$L__BB1_25:
	cvt.rn.f64.s32 	%fd61, %r187;
	mad.lo.s32 	%r140, %r166, %r92, %r3;
	mul.wide.u32 	%rd67, %r140, 8;
	add.s64 	%rd68, %rd1, %rd67;
	st.global.f64 	[%rd68], %fd61;
	add.s32 	%r166, %r166, 1;
	setp.ne.s32 	%p13, %r166, %r91;
	@%p13 bra 	$L__BB1_14;
$L__BB1_26:
	ret;

}
	// .globl	_Z20matrix_multi_kernel2PdS_S_iii
.visible .entry _Z20matrix_multi_kernel2PdS_S_iii(
	.param .u64 .ptr .align 1 _Z20matrix_multi_kernel2PdS_S_iii_param_0,
	.param .u64 .ptr .align 1 _Z20matrix_multi_kernel2PdS_S_iii_param_1,
	.param .u64 .ptr .align 1 _Z20matrix_multi_kernel2PdS_S_iii_param_2,
	.param .u32 _Z20matrix_multi_kernel2PdS_S_iii_param_3,
	.param .u32 _Z20matrix_multi_kernel2PdS_S_iii_param_4,
	.param .u32 _Z20matrix_multi_kernel2PdS_S_iii_param_5
)
{
	.reg .pred 	%p<21>;
	.reg .b32 	%r<167>;
	.reg .b64 	%rd<103>;
	.reg .b64 	%fd<62>;

	ld.param.u64 	%rd4, [_Z20matrix_multi_kernel2PdS_S_iii_param_0];
	ld.param.u64 	%rd5, [_Z20matrix_multi_kernel2PdS_S_iii_param_1];
	ld.param.u64 	%rd6, [_Z20matrix_multi_kernel2PdS_S_iii_param_2];
	ld.param.u32 	%r78, [_Z20matrix_multi_kernel2PdS_S_iii_param_3];
	ld.param.u32 	%r76, [_Z20matrix_multi_kernel2PdS_S_iii_param_4];
	ld.param.u32 	%r77, [_Z20matrix_multi_kernel2PdS_S_iii_param_5];
	cvta.to.global.u64 	%rd1, %rd6;
	cvta.to.global.u64 	%rd2, %rd5;
	cvta.to.global.u64 	%rd3, %rd4;
	mov.u32 	%r79, %tid.y;
	mov.u32 	%r80, %ntid.y;
	mov.u32 	%r81, %ctaid.y;
	mad.lo.s32 	%r1, %r80, %r81, %r79;
	setp.ge.u32 	%p1, %r1, %r78;
	setp.eq.s32 	%p2, %r76, 0;
	or.pred  	%p3, %p1, %p2;
	@%p3 bra 	$L__BB2_26;
	setp.ne.s32 	%p4, %r77, 0;
	mul.lo.s32 	%r2, %r77, %r1;
	mul.lo.s32 	%r3, %r76, %r1;
	@%p4 bra 	$L__BB2_13;
	add.s32 	%r124, %r76, -1;
	and.b32  	%r4, %r76, 7;
	setp.lt.u32 	%p13, %r124, 7;
	mov.b32 	%r143, 0;
	@%p13 bra 	$L__BB2_5;
	and.b32  	%r143, %r76, -8;
	neg.s32 	%r141, %r143;
	add.s32 	%r140, %r3, 3;
$L__BB2_4:
	.pragma "nounroll";
	add.s32 	%r125, %r140, -3;
	mul.wide.u32 	%rd69, %r125, 8;
	add.s64 	%rd70, %rd1, %rd69;
	mov.b64 	%rd71, 0;
	st.global.u64 	[%rd70], %rd71;
	add.s32 	%r126, %r140, -2;
	mul.wide.u32 	%rd72, %r126, 8;
	add.s64 	%rd73, %rd1, %rd72;
	st.global.u64 	[%rd73], %rd71;
	add.s32 	%r127, %r140, -1;
	mul.wide.u32 	%rd74, %r127, 8;
	add.s64 	%rd75, %rd1, %rd74;
	st.global.u64 	[%rd75], %rd71;
	add.s32 	%r128, %r140, 4;
	mul.wide.u32 	%rd76, %r140, 8;
	add.s64 	%rd77, %rd1, %rd76;
	st.global.u64 	[%rd77], %rd71;
	add.s32 	%r129, %r140, 1;
	mul.wide.u32 	%rd78, %r129, 8;
	add.s64 	%rd79, %rd1, %rd78;
	st.global.u64 	[%rd79], %rd71;
	add.s32 	%r130, %r140, 2;
	mul.wide.u32 	%rd80, %r130, 8;
	add.s64 	%rd81, %rd1, %rd80;
	st.global.u64 	[%rd81], %rd71;
	add.s32 	%r131, %r140, 3;
	mul.wide.u32 	%rd82, %r131, 8;
	add.s64 	%rd83, %rd1, %rd82;
	st.global.u64 	[%rd83], %rd71;
	mul.wide.u32 	%rd84, %r128, 8;
	add.s64 	%rd85, %rd1, %rd84;
	st.global.u64 	[%rd85], %rd71;
	add.s32 	%r141, %r141, 8;
	add.s32 	%r140, %r140, 8;
	setp.ne.s32 	%p14, %r141, 0;
	@%p14 bra 	$L__BB2_4;
$L__BB2_5:
	setp.eq.s32 	%p15, %r4, 0;
	@%p15 bra 	$L__BB2_26;
	and.b32  	%r13, %r76, 3;
	setp.lt.u32 	%p16, %r4, 4;
	@%p16 bra 	$L__BB2_8;
	add.s32 	%r132, %r143, %r3;
	mul.wide.u32 	%rd86, %r132, 8;
	add.s64 	%rd87, %rd1, %rd86;
	mov.b64 	%rd88, 0;
	st.global.u64 	[%rd87], %rd88;
	add.s32 	%r133, %r132, 1;
	mul.wide.u32 	%rd89, %r133, 8;
	add.s64 	%rd90, %rd1, %rd89;
	st.global.u64 	[%rd90], %rd88;
	add.s32 	%r134, %r132, 2;
	mul.wide.u32 	%rd91, %r134, 8;
	add.s64 	%rd92, %rd1, %rd91;
	st.global.u64 	[%rd92], %rd88;
	add.s32 	%r135, %r132, 3;
	mul.wide.u32 	%rd93, %r135, 8;
	add.s64 	%rd94, %rd1, %rd93;
	st.global.u64 	[%rd94], %rd88;
	add.s32 	%r143, %r143, 4;
$L__BB2_8:
	setp.eq.s32 	%p17, %r13, 0;
	@%p17 bra 	$L__BB2_26;
	setp.eq.s32 	%p18, %r13, 1;
	@%p18 bra 	$L__BB2_11;
	add.s32 	%r136, %r143, %r3;
	mul.wide.u32 	%rd95, %r136, 8;
	add.s64 	%rd96, %rd1, %rd95;
	mov.b64 	%rd97, 0;
	st.global.u64 	[%rd96], %rd97;
	add.s32 	%r137, %r136, 1;
	mul.wide.u32 	%rd98, %r137, 8;
	add.s64 	%rd99, %rd1, %rd98;
	st.global.u64 	[%rd99], %rd97;
	add.s32 	%r143, %r143, 2;
$L__BB2_11:
	and.b32  	%r138, %r76, 1;
	setp.eq.b32 	%p19, %r138, 1;
	not.pred 	%p20, %p19;
	@%p20 bra 	$L__BB2_26;
	add.s32 	%r139, %r143, %r3;
	mul.wide.u32 	%rd100, %r139, 8;
	add.s64 	%rd101, %rd1, %rd100;
	mov.b64 	%rd102, 0;
	st.global.u64 	[%rd101], %rd102;
	bra.uni 	$L__BB2_26;
$L__BB2_13:
	and.b32  	%r18, %r77, 7;
	and.b32  	%r19, %r77, 3;
	and.b32  	%r20, %r77, -8;
	and.b32  	%r21, %r77, 1;
	neg.s32 	%r22, %r20;
	shl.b32 	%r23, %r77, 3;
	mul.lo.s32 	%r24, %r77, 3;
	shl.b32 	%r25, %r77, 2;
	mul.lo.s32 	%r26, %r77, 5;
	mul.lo.s32 	%r27, %r77, 6;
	mul.lo.s32 	%r28, %r77, 7;
	mov.b32 	%r145, 0;
$L__BB2_14:
	setp.lt.u32 	%p5, %r77, 8;
	mov.b32 	%r161, 0;
	mov.u32 	%r166, %r161;
	@%p5 bra 	$L__BB2_17;
	add.s32 	%r146, %r2, 3;
	add.s32 	%r154, %r77, %r145;
	shl.b32 	%r86, %r77, 1;
	add.s32 	%r153, %r86, %r145;
	add.s32 	%r152, %r24, %r145;
	add.s32 	%r151, %r25, %r145;
	add.s32 	%r150, %r26, %r145;
	add.s32 	%r149, %r27, %r145;
	add.s32 	%r148, %r28, %r145;
	mov.b32 	%r166, 0;
	mov.u32 	%r147, %r145;
	mov.u32 	%r155, %r22;
$L__BB2_16:
	.pragma "nounroll";
	add.s32 	%r87, %r146, -3;
	mul.wide.u32 	%rd7, %r87, 8;
	add.s64 	%rd8, %rd3, %rd7;
	ld.global.f64 	%fd1, [%rd8];
	mul.wide.u32 	%rd9, %r147, 8;
	add.s64 	%rd10, %rd2, %rd9;
	ld.global.f64 	%fd2, [%rd10];
	cvt.rn.f64.s32 	%fd3, %r166;
	fma.rn.f64 	%fd4, %fd1, %fd2, %fd3;
	cvt.rzi.s32.f64 	%r88, %fd4;
	add.s32 	%r89, %r146, -2;
	mul.wide.u32 	%rd11, %r89, 8;
	add.s64 	%rd12, %rd3, %rd11;
	ld.global.f64 	%fd5, [%rd12];
	mul.wide.u32 	%rd13, %r154, 8;
	add.s64 	%rd14, %rd2, %rd13;
	ld.global.f64 	%fd6, [%rd14];
	cvt.rn.f64.s32 	%fd7, %r88;
	fma.rn.f64 	%fd8, %fd5, %fd6, %fd7;
	cvt.rzi.s32.f64 	%r90, %fd8;
	add.s32 	%r91, %r146, -1;
	mul.wide.u32 	%rd15, %r91, 8;
	add.s64 	%rd16, %rd3, %rd15;
	ld.global.f64 	%fd9, [%rd16];
	mul.wide.u32 	%rd17, %r153, 8;
	add.s64 	%rd18, %rd2, %rd17;
	ld.global.f64 	%fd10, [%rd18];
	cvt.rn.f64.s32 	%fd11, %r90;
	fma.rn.f64 	%fd12, %fd9, %fd10, %fd11;
	cvt.rzi.s32.f64 	%r92, %fd12;
	add.s32 	%r93, %r146, 4;
	mul.wide.u32 	%rd19, %r146, 8;
	add.s64 	%rd20, %rd3, %rd19;
	ld.global.f64 	%fd13, [%rd20];
	mul.wide.u32 	%rd21, %r152, 8;
	add.s64 	%rd22, %rd2, %rd21;
	ld.global.f64 	%fd14, [%rd22];
	cvt.rn.f64.s32 	%fd15, %r92;
	fma.rn.f64 	%fd16, %fd13, %fd14, %fd15;
	cvt.rzi.s32.f64 	%r94, %fd16;
	add.s32 	%r95, %r146, 1;
	mul.wide.u32 	%rd23, %r95, 8;
	add.s64 	%rd24, %rd3, %rd23;
	ld.global.f64 	%fd17, [%rd24];
	mul.wide.u32 	%rd25, %r151, 8;
	add.s64 	%rd26, %rd2, %rd25;
	ld.global.f64 	%fd18, [%rd26];
	cvt.rn.f64.s32 	%fd19, %r94;
	fma.rn.f64 	%fd20, %fd17, %fd18, %fd19;
	cvt.rzi.s32.f64 	%r96, %fd20;
	add.s32 	%r97, %r146, 2;
	mul.wide.u32 	%rd27, %r97, 8;
	add.s64 	%rd28, %rd3, %rd27;
	ld.global.f64 	%fd21, [%rd28];
	mul.wide.u32 	%rd29, %r150, 8;
	add.s64 	%rd30, %rd2, %rd29;
	ld.global.f64 	%fd22, [%rd30];
	cvt.rn.f64.s32 	%fd23, %r96;
	fma.rn.f64 	%fd24, %fd21, %fd22, %fd23;
	cvt.rzi.s32.f64 	%r98, %fd24;
	add.s32 	%r99, %r146, 3;
	mul.wide.u32 	%rd31, %r99, 8;
	add.s64 	%rd32, %rd3, %rd31;
	ld.global.f64 	%fd25, [%rd32];
	mul.wide.u32 	%rd33, %r149, 8;
	add.s64 	%rd34, %rd2, %rd33;
	ld.global.f64 	%fd26, [%rd34];
	cvt.rn.f64.s32 	%fd27, %r98;
	fma.rn.f64 	%fd28, %fd25, %fd26, %fd27;
	cvt.rzi.s32.f64 	%r100, %fd28;
	mul.wide.u32 	%rd35, %r93, 8;
	add.s64 	%rd36, %rd3, %rd35;
	ld.global.f64 	%fd29, [%rd36];
	mul.wide.u32 	%rd37, %r148, 8;
	add.s64 	%rd38, %rd2, %rd37;
	ld.global.f64 	%fd30, [%rd38];
	cvt.rn.f64.s32 	%fd31, %r100;
	fma.rn.f64 	%fd32, %fd29, %fd30, %fd31;
	cvt.rzi.s32.f64 	%r166, %fd32;
	add.s32 	%r155, %r155, 8;
	add.s32 	%r154, %r154, %r23;
	add.s32 	%r153, %r153, %r23;
	add.s32 	%r152, %r152, %r23;
	add.s32 	%r151, %r151, %r23;
	add.s32 	%r150, %r150, %r23;
	add.s32 	%r149, %r149, %r23;
	add.s32 	%r148, %r148, %r23;
	add.s32 	%r147, %r147, %r23;
	add.s32 	%r146, %r146, 8;
	setp.ne.s32 	%p6, %r155, 0;
	mov.u32 	%r161, %r20;
	@%p6 bra 	$L__BB2_16;
$L__BB2_17:
	setp.eq.s32 	%p7, %r18, 0;
	@%p7 bra 	$L__BB2_25;
	add.s32 	%r102, %r18, -1;
	setp.lt.u32 	%p8, %r102, 3;
	@%p8 bra 	$L__BB2_20;
	add.s32 	%r103, %r161, %r2;
	mul.wide.u32 	%rd39, %r103, 8;
	add.s64 	%rd40, %rd3, %rd39;
	ld.global.f64 	%fd33, [%rd40];
	mad.lo.s32 	%r104, %r161, %r77, %r145;
	mul.wide.u32 	%rd41, %r104, 8;
	add.s64 	%rd42, %rd2, %rd41;
	ld.global.f64 	%fd34, [%rd42];
	cvt.rn.f64.s32 	%fd35, %r166;
	fma.rn.f64 	%fd36, %fd33, %fd34, %fd35;
	cvt.rzi.s32.f64 	%r105, %fd36;
	add.s32 	%r106, %r103, 1;
	mul.wide.u32 	%rd43, %r106, 8;
	add.s64 	%rd44, %rd3, %rd43;
	ld.global.f64 	%fd37, [%rd44];
	add.s32 	%r107, %r104, %r77;
	mul.wide.u32 	%rd45, %r107, 8;
	add.s64 	%rd46, %rd2, %rd45;
	ld.global.f64 	%fd38, [%rd46];
	cvt.rn.f64.s32 	%fd39, %r105;
	fma.rn.f64 	%fd40, %fd37, %fd38, %fd39;
	cvt.rzi.s32.f64 	%r108, %fd40;
	add.s32 	%r109, %r103, 2;
	mul.wide.u32 	%rd47, %r109, 8;
	add.s64 	%rd48, %rd3, %rd47;
	ld.global.f64 	%fd41, [%rd48];
	add.s32 	%r110, %r107, %r77;
	mul.wide.u32 	%rd49, %r110, 8;
	add.s64 	%rd50, %rd2, %rd49;
	ld.global.f64 	%fd42, [%rd50];
	cvt.rn.f64.s32 	%fd43, %r108;
	fma.rn.f64 	%fd44, %fd41, %fd42, %fd43;
	cvt.rzi.s32.f64 	%r111, %fd44;
	add.s32 	%r112, %r103, 3;
	mul.wide.u32 	%rd51, %r112, 8;
	add.s64 	%rd52, %rd3, %rd51;
	ld.global.f64 	%fd45, [%rd52];
	add.s32 	%r113, %r110, %r77;
	mul.wide.u32 	%rd53, %r113, 8;
	add.s64 	%rd54, %rd2, %rd53;
	ld.global.f64 	%fd46, [%rd54];
	cvt.rn.f64.s32 	%fd47, %r111;
	fma.rn.f64 	%fd48, %fd45, %fd46, %fd47;
	cvt.rzi.s32.f64 	%r166, %fd48;
	add.s32 	%r161, %r161, 4;
$L__BB2_20:
	setp.eq.s32 	%p9, %r19, 0;
	@%p9 bra 	$L__BB2_25;
	setp.eq.s32 	%p10, %r19, 1;
	@%p10 bra 	$L__BB2_23;
	add.s32 	%r115, %r161, %r2;
	mul.wide.u32 	%rd55, %r115, 8;
	add.s64 	%rd56, %rd3, %rd55;
	ld.global.f64 	%fd49, [%rd56];
	mad.lo.s32 	%r116, %r161, %r77, %r145;
	mul.wide.u32 	%rd57, %r116, 8;
	add.s64 	%rd58, %rd2, %rd57;
	ld.global.f64 	%fd50, [%rd58];
	cvt.rn.f64.s32 	%fd51, %r166;
	fma.rn.f64 	%fd52, %fd49, %fd50, %fd51;
	cvt.rzi.s32.f64 	%r117, %fd52;
	add.s32 	%r118, %r115, 1;
	mul.wide.u32 	%rd59, %r118, 8;
	add.s64 	%rd60, %rd3, %rd59;
	ld.global.f64 	%fd53, [%rd60];
	add.s32 	%r119, %r116, %r77;
	mul.wide.u32 	%rd61, %r119, 8;
	add.s64 	%rd62, %rd2, %rd61;
	ld.global.f64 	%fd54, [%rd62];
	cvt.rn.f64.s32 	%fd55, %r117;
	fma.rn.f64 	%fd56, %fd53, %fd54, %fd55;
	cvt.rzi.s32.f64 	%r166, %fd56;
	add.s32 	%r161, %r161, 2;
$L__BB2_23:
	setp.eq.s32 	%p11, %r21, 0;
	@%p11 bra 	$L__BB2_25;
	add.s32 	%r120, %r161, %r2;
	mul.wide.u32 	%rd63, %r120, 8;
	add.s64 	%rd64, %rd3, %rd63;
	ld.global.f64 	%fd57, [%rd64];
	mad.lo.s32 	%r121, %r161, %r77, %r145;
	mul.wide.u32 	%rd65, %r121, 8;
	add.s64 	%rd66, %rd2, %rd65;
	ld.global.f64 	%fd58, [%rd66];
	cvt.rn.f64.s32 	%fd59, %r166;
	fma.rn.f64 	%fd60, %fd57, %fd58, %fd59;
	cvt.rzi.s32.f64 	%r166, %fd60;
$L__BB2_25:
	cvt.rn.f64.s32 	%fd61, %r166;
	add.s32 	%r122, %r145, %r3;
	mul.wide.u32 	%rd67, %r122, 8;
	add.s64 	%rd68, %rd1, %rd67;
	st.global.f64 	[%rd68], %fd61;
	add.s32 	%r145, %r145, 1;
	setp.ne.s32 	%p12, %r145, %r76;
	@%p12 bra 	$L__BB2_14;
$L__BB2_26:
	ret;

}


// ===== COMPILED SASS (sm_100) =====

	.target	sm_100

	.elftype	@"ET_EXEC"


//--------------------- .note.nv.tkinfo           --------------------------
	.section	.note.nv.tkinfo,"",@"SHT_NOTE"
	.sectionflags	@"SHF_NOTE_NV_TKINFO"
	.tkinfo
        /*0018*/ 	.word	0x00000002
        /*0030*/ 	.string	""
        /*0030*/ 	.string	"ptxas"
        /*0030*/ 	.string	"Cuda compilation tools, release 13.0, V13.0.88"
        /*0030*/ 	.string	"Build cuda_13.0.r13.0/compiler.36424714_0"
        /*0030*/ 	.string	"-arch sm_100 -m 64 "



//--------------------- .note.nv.cuinfo           --------------------------
	.section	.note.nv.cuinfo,"",@"SHT_NOTE"
	.sectionflags	@"SHF_NOTE_NV_CUINFO"
        /*0018*/ 	.short	0x0002
        /*001a*/ 	.short	0x0064
        /*001c*/ 	.short	0x0082
	.zero		2


//--------------------- .nv.info                  --------------------------
	.section	.nv.info,"",@"SHT_CUDA_INFO"
	.align	4


	//----- nvinfo : EIATTR_REGCOUNT
	.align		4
        /*0000*/ 	.byte	0x04, 0x2f
        /*0002*/ 	.short	(.L_1 - .L_0)
	.align		4
.L_0:
        /*0004*/ 	.word	index@(_Z19matrix_multi_kernelPdS_S_iii)
        /*0008*/ 	.word	0x00000020


	//----- nvinfo : EIATTR_FRAME_SIZE
	.align		4
.L_1:
        /*000c*/ 	.byte	0x04, 0x11
        /*000e*/ 	.short	(.L_3 - .L_2)
	.align		4
.L_2:
        /*0010*/ 	.word	index@(_Z19matrix_multi_kernelPdS_S_iii)
        /*0014*/ 	.word	0x00000000


	//----- nvinfo : EIATTR_REGCOUNT
	.align		4
.L_3:
        /*0018*/ 	.byte	0x04, 0x2f
        /*001a*/ 	.short	(.L_5 - .L_4)
	.align		4
.L_4:
        /*001c*/ 	.word	index@(_Z20matrix_multi_kernel1PdS_S_iii)
        /*0020*/ 	.word	0x00000028


	//----- nvinfo : EIATTR_FRAME_SIZE
	.align		4
.L_5:
        /*0024*/ 	.byte	0x04, 0x11
        /*0026*/ 	.short	(.L_7 - .L_6)
	.align		4
.L_6:
        /*0028*/ 	.word	index@(_Z20matrix_multi_kernel1PdS_S_iii)
        /*002c*/ 	.word	0x00000000


	//----- nvinfo : EIATTR_REGCOUNT
	.align		4
.L_7:
        /*0030*/ 	.byte	0x04, 0x2f
        /*0032*/ 	.short	(.L_9 - .L_8)
	.align		4
.L_8:
        /*0034*/ 	.word	index@(_Z20matrix_multi_kernel2PdS_S_iii)
        /*0038*/ 	.word	0x00000020


	//----- nvinfo : EIATTR_FRAME_SIZE
	.align		4
.L_9:
        /*003c*/ 	.byte	0x04, 0x11
        /*003e*/ 	.short	(.L_11 - .L_10)
	.align		4
.L_10:
        /*0040*/ 	.word	index@(_Z20matrix_multi_kernel2PdS_S_iii)
        /*0044*/ 	.word	0x00000000


	//----- nvinfo : EIATTR_MIN_STACK_SIZE
	.align		4
.L_11:
        /*0048*/ 	.byte	0x04, 0x12
        /*004a*/ 	.short	(.L_13 - .L_12)
	.align		4
.L_12:
        /*004c*/ 	.word	index@(_Z20matrix_multi_kernel2PdS_S_iii)
        /*0050*/ 	.word	0x00000000


	//----- nvinfo : EIATTR_MIN_STACK_SIZE
	.align		4
.L_13:
        /*0054*/ 	.byte	0x04, 0x12
        /*0056*/ 	.short	(.L_15 - .L_14)
	.align		4
.L_14:
        /*0058*/ 	.word	index@(_Z20matrix_multi_kernel1PdS_S_iii)
        /*005c*/ 	.word	0x00000000


	//----- nvinfo : EIATTR_MIN_STACK_SIZE
	.align		4
.L_15:
        /*0060*/ 	.byte	0x04, 0x12
        /*0062*/ 	.short	(.L_17 - .L_16)
	.align		4
.L_16:
        /*0064*/ 	.word	index@(_Z19matrix_multi_kernelPdS_S_iii)
        /*0068*/ 	.word	0x00000000
.L_17:


//--------------------- .nv.compat                --------------------------
	.section	.nv.compat,"",@"SHT_CUDA_COMPAT_INFO"
	.align	4
        /*0000*/ 	.byte	0x02, 0x09, 0x00, 0x00, 0x02, 0x02, 0x01, 0x00, 0x02, 0x05, 0x05, 0x00, 0x03, 0x07, 0x01, 0x01
        /*0010*/ 	.byte	0x02, 0x03, 0x00, 0x00, 0x02, 0x06, 0x01, 0x00, 0x04, 0x0b, 0x08, 0x00, 0x01, 0x00, 0x00, 0x00
        /*0020*/ 	.byte	0x00, 0x00, 0x00, 0x00


//--------------------- .nv.info._Z20matrix_multi_kernel2PdS_S_iii --------------------------
	.section	.nv.info._Z20matrix_multi_kernel2PdS_S_iii,"",@"SHT_CUDA_INFO"
	.sectionflags	@""
	.align	4


	//----- nvinfo : EIATTR_CUDA_API_VERSION
	.align		4
        /*0000*/ 	.byte	0x04, 0x37
        /*0002*/ 	.short	(.L_19 - .L_18)
.L_18:
        /*0004*/ 	.word	0x00000082


	//----- nvinfo : EIATTR_KPARAM_INFO
	.align		4
.L_19:
        /*0008*/ 	.byte	0x04, 0x17
        /*000a*/ 	.short	(.L_21 - .L_20)
.L_20:
        /*000c*/ 	.word	0x00000000
        /*0010*/ 	.short	0x0005
        /*0012*/ 	.short	0x0020
        /*0014*/ 	.byte	0x00, 0xf0, 0x11, 0x00


	//----- nvinfo : EIATTR_KPARAM_INFO
	.align		4
.L_21:
        /*0018*/ 	.byte	0x04, 0x17
        /*001a*/ 	.short	(.L_23 - .L_22)
.L_22:
        /*001c*/ 	.word	0x00000000
        /*0020*/ 	.short	0x0004
        /*0022*/ 	.short	0x001c
        /*0024*/ 	.byte	0x00, 0xf0, 0x11, 0x00


	//----- nvinfo : EIATTR_KPARAM_INFO
	.align		4
.L_23:
        /*0028*/ 	.byte	0x04, 0x17
        /*002a*/ 	.short	(.L_25 - .L_24)
.L_24:
        /*002c*/ 	.word	0x00000000
        /*0030*/ 	.short	0x0003
        /*0032*/ 	.short	0x0018
        /*0034*/ 	.byte	0x00, 0xf0, 0x11, 0x00


	//----- nvinfo : EIATTR_KPARAM_INFO
	.align		4
.L_25:
        /*0038*/ 	.byte	0x04, 0x17
        /*003a*/ 	.short	(.L_27 - .L_26)
.L_26:
        /*003c*/ 	.word	0x00000000
        /*0040*/ 	.short	0x0002
        /*0042*/ 	.short	0x0010
        /*0044*/ 	.byte	0x00, 0xf5, 0x21, 0x00


	//----- nvinfo : EIATTR_KPARAM_INFO
	.align		4
.L_27:
        /*0048*/ 	.byte	0x04, 0x17
        /*004a*/ 	.short	(.L_29 - .L_28)
.L_28:
        /*004c*/ 	.word	0x00000000
        /*0050*/ 	.short	0x0001
        /*0052*/ 	.short	0x0008
        /*0054*/ 	.byte	0x00, 0xf5, 0x21, 0x00


	//----- nvinfo : EIATTR_KPARAM_INFO
	.align		4
.L_29:
        /*0058*/ 	.byte	0x04, 0x17
        /*005a*/ 	.short	(.L_31 - .L_30)
.L_30:
        /*005c*/ 	.word	0x00000000
        /*0060*/ 	.short	0x0000
        /*0062*/ 	.short	0x0000
        /*0064*/ 	.byte	0x00, 0xf5, 0x21, 0x00


	//----- nvinfo : EIATTR_SPARSE_MMA_MASK
	.align		4
.L_31:
        /*0068*/ 	.byte	0x03, 0x50
        /*006a*/ 	.short	0x0000


	//----- nvinfo : EIATTR_MAXREG_COUNT
	.align		4
        /*006c*/ 	.byte	0x03, 0x1b
        /*006e*/ 	.short	0x00ff


	//----- nvinfo : EIATTR_MERCURY_ISA_VERSION
	.align		4
        /*0070*/ 	.byte	0x03, 0x5f
        /*0072*/ 	.short	0x0101


	//----- nvinfo : EIATTR_VRC_CTA_INIT_COUNT
	.align		4
        /*0074*/ 	.byte	0x02, 0x4a
	.zero		1
	.zero		1


	//----- nvinfo : EIATTR_EXIT_INSTR_OFFSETS
	.align		4
        /*0078*/ 	.byte	0x04, 0x1c
        /*007a*/ 	.short	(.L_33 - .L_32)


	//   ....[0]....
.L_32:
        /*007c*/ 	.word	0x00000080


	//   ....[1]....
        /*0080*/ 	.word	0x00000320


	//   ....[2]....
        /*0084*/ 	.word	0x00000450


	//   ....[3]....
        /*0088*/ 	.word	0x00000520


	//   ....[4]....
        /*008c*/ 	.word	0x00000570


	//   ....[5]....
        /*0090*/ 	.word	0x00001140


	//----- nvinfo : EIATTR_CBANK_PARAM_SIZE
	.align		4
.L_33:
        /*0094*/ 	.byte	0x03, 0x19
        /*0096*/ 	.short	0x0024


	//----- nvinfo : EIATTR_PARAM_CBANK
	.align		4
        /*0098*/ 	.byte	0x04, 0x0a
        /*009a*/ 	.short	(.L_35 - .L_34)
	.align		4
.L_34:
        /*009c*/ 	.word	index@(.nv.constant0._Z20matrix_multi_kernel2PdS_S_iii)
        /*00a0*/ 	.short	0x0380
        /*00a2*/ 	.short	0x0024


	//----- nvinfo : EIATTR_SW_WAR
	.align		4
.L_35:
        /*00a4*/ 	.byte	0x04, 0x36
        /*00a6*/ 	.short	(.L_37 - .L_36)
.L_36:
        /*00a8*/ 	.word	0x00000008
.L_37:


//--------------------- .nv.info._Z20matrix_multi_kernel1PdS_S_iii --------------------------
	.section	.nv.info._Z20matrix_multi_kernel1PdS_S_iii,"",@"SHT_CUDA_INFO"
	.sectionflags	@""
	.align	4


	//----- nvinfo : EIATTR_CUDA_API_VERSION
	.align		4
        /*0000*/ 	.byte	0x04, 0x37
        /*0002*/ 	.short	(.L_39 - .L_38)
.L_38:
        /*0004*/ 	.word	0x00000082


	//----- nvinfo : EIATTR_KPARAM_INFO
	.align		4
.L_39:
        /*0008*/ 	.byte	0x04, 0x17
        /*000a*/ 	.short	(.L_41 - .L_40)
.L_40:
        /*000c*/ 	.word	0x00000000
        /*0010*/ 	.short	0x0005
        /*0012*/ 	.short	0x0020
        /*0014*/ 	.byte	0x00, 0xf0, 0x11, 0x00


	//----- nvinfo : EIATTR_KPARAM_INFO
	.align		4
.L_41:
        /*0018*/ 	.byte	0x04, 0x17
        /*001a*/ 	.short	(.L_43 - .L_42)
.L_42:
        /*001c*/ 	.word	0x00000000
        /*0020*/ 	.short	0x0004
        /*0022*/ 	.short	0x001c
        /*0024*/ 	.byte	0x00, 0xf0, 0x11, 0x00


	//----- nvinfo : EIATTR_KPARAM_INFO
	.align		4
.L_43:
        /*0028*/ 	.byte	0x04, 0x17
        /*002a*/ 	.short	(.L_45 - .L_44)
.L_44:
        /*002c*/ 	.word	0x00000000
        /*0030*/ 	.short	0x0003
        /*0032*/ 	.short	0x0018
        /*0034*/ 	.byte	0x00, 0xf0, 0x11, 0x00


	//----- nvinfo : EIATTR_KPARAM_INFO
	.align		4
.L_45:
        /*0038*/ 	.byte	0x04, 0x17
        /*003a*/ 	.short	(.L_47 - .L_46)
.L_46:
        /*003c*/ 	.word	0x00000000
        /*0040*/ 	.short	0x0002
        /*0042*/ 	.short	0x0010
        /*0044*/ 	.byte	0x00, 0xf5, 0x21, 0x00


	//----- nvinfo : EIATTR_KPARAM_INFO
	.align		4
.L_47:
        /*0048*/ 	.byte	0x04, 0x17
        /*004a*/ 	.short	(.L_49 - .L_48)
.L_48:
        /*004c*/ 	.word	0x00000000
        /*0050*/ 	.short	0x0001
        /*0052*/ 	.short	0x0008
        /*0054*/ 	.byte	0x00, 0xf5, 0x21, 0x00


	//----- nvinfo : EIATTR_KPARAM_INFO
	.align		4
.L_49:
        /*0058*/ 	.byte	0x04, 0x17
        /*005a*/ 	.short	(.L_51 - .L_50)
.L_50:
        /*005c*/ 	.word	0x00000000
        /*0060*/ 	.short	0x0000
        /*0062*/ 	.short	0x0000
        /*0064*/ 	.byte	0x00, 0xf5, 0x21, 0x00


	//----- nvinfo : EIATTR_SPARSE_MMA_MASK
	.align		4
.L_51:
        /*0068*/ 	.byte	0x03, 0x50
        /*006a*/ 	.short	0x0000


	//----- nvinfo : EIATTR_MAXREG_COUNT
	.align		4
        /*006c*/ 	.byte	0x03, 0x1b
        /*006e*/ 	.short	0x00ff


	//----- nvinfo : EIATTR_MERCURY_ISA_VERSION
	.align		4
        /*0070*/ 	.byte	0x03, 0x5f
        /*0072*/ 	.short	0x0101


	//----- nvinfo : EIATTR_VRC_CTA_INIT_COUNT
	.align		4
        /*0074*/ 	.byte	0x02, 0x4a
	.zero		1
	.zero		1


	//----- nvinfo : EIATTR_EXIT_INSTR_OFFSETS
	.align		4
        /*0078*/ 	.byte	0x04, 0x1c
        /*007a*/ 	.short	(.L_53 - .L_52)


	//   ....[0]....
.L_52:
        /*007c*/ 	.word	0x00000090


	//   ....[1]....
        /*0080*/ 	.word	0x000003a0


	//   ....[2]....
        /*0084*/ 	.word	0x000004d0


	//   ....[3]....
        /*0088*/ 	.word	0x000005a0


	//   ....[4]....
        /*008c*/ 	.word	0x000005f0


	//   ....[5]....
        /*0090*/ 	.word	0x00001210


	//----- nvinfo : EIATTR_CBANK_PARAM_SIZE
	.align		4
.L_53:
        /*0094*/ 	.byte	0x03, 0x19
        /*0096*/ 	.short	0x0024


	//----- nvinfo : EIATTR_PARAM_CBANK
	.align		4
        /*0098*/ 	.byte	0x04, 0x0a
        /*009a*/ 	.short	(.L_55 - .L_54)
	.align		4
.L_54:
        /*009c*/ 	.word	index@(.nv.constant0._Z20matrix_multi_kernel1PdS_S_iii)
        /*00a0*/ 	.short	0x0380
        /*00a2*/ 	.short	0x0024


	//----- nvinfo : EIATTR_SW_WAR
	.align		4
.L_55:
        /*00a4*/ 	.byte	0x04, 0x36
        /*00a6*/ 	.short	(.L_57 - .L_56)
.L_56:
        /*00a8*/ 	.word	0x00000008
.L_57:


//--------------------- .nv.info._Z19matrix_multi_kernelPdS_S_iii --------------------------
	.section	.nv.info._Z19matrix_multi_kernelPdS_S_iii,"",@"SHT_CUDA_INFO"
	.sectionflags	@""
	.align	4


	//----- nvinfo : EIATTR_CUDA_API_VERSION
	.align		4
        /*0000*/ 	.byte	0x04, 0x37
        /*0002*/ 	.short	(.L_59 - .L_58)
.L_58:
        /*0004*/ 	.word	0x00000082


	//----- nvinfo : EIATTR_KPARAM_INFO
	.align		4
.L_59:
        /*0008*/ 	.byte	0x04, 0x17
        /*000a*/ 	.short	(.L_61 - .L_60)
.L_60:
        /*000c*/ 	.word	0x00000000
        /*0010*/ 	.short	0x0005
        /*0012*/ 	.short	0x0020
        /*0014*/ 	.byte	0x00, 0xf0, 0x11, 0x00


	//----- nvinfo : EIATTR_KPARAM_INFO
	.align		4
.L_61:
        /*0018*/ 	.byte	0x04, 0x17
        /*001a*/ 	.short	(.L_63 - .L_62)
.L_62:
        /*001c*/ 	.word	0x00000000
        /*0020*/ 	.short	0x0004
        /*0022*/ 	.short	0x001c
        /*0024*/ 	.byte	0x00, 0xf0, 0x11, 0x00


	//----- nvinfo : EIATTR_KPARAM_INFO
	.align		4
.L_63:
        /*0028*/ 	.byte	0x04, 0x17
        /*002a*/ 	.short	(.L_65 - .L_64)
.L_64:
        /*002c*/ 	.word	0x00000000
        /*0030*/ 	.short	0x0003
        /*0032*/ 	.short	0x0018
        /*0034*/ 	.byte	0x00, 0xf0, 0x11, 0x00


	//----- nvinfo : EIATTR_KPARAM_INFO
	.align		4
.L_65:
        /*0038*/ 	.byte	0x04, 0x17
        /*003a*/ 	.short	(.L_67 - .L_66)
.L_66:
        /*003c*/ 	.word	0x00000000
        /*0040*/ 	.short	0x0002
        /*0042*/ 	.short	0x0010
        /*0044*/ 	.byte	0x00, 0xf5, 0x21, 0x00


	//----- nvinfo : EIATTR_KPARAM_INFO
	.align		4
.L_67:
        /*0048*/ 	.byte	0x04, 0x17
        /*004a*/ 	.short	(.L_69 - .L_68)
.L_68:
        /*004c*/ 	.word	0x00000000
        /*0050*/ 	.short	0x0001
        /*0052*/ 	.short	0x0008
        /*0054*/ 	.byte	0x00, 0xf5, 0x21, 0x00


	//----- nvinfo : EIATTR_KPARAM_INFO
	.align		4
.L_69:
        /*0058*/ 	.byte	0x04, 0x17
        /*005a*/ 	.short	(.L_71 - .L_70)
.L_70:
        /*005c*/ 	.word	0x00000000
        /*0060*/ 	.short	0x0000
        /*0062*/ 	.short	0x0000
        /*0064*/ 	.byte	0x00, 0xf5, 0x21, 0x00


	//----- nvinfo : EIATTR_SPARSE_MMA_MASK
	.align		4
.L_71:
        /*0068*/ 	.byte	0x03, 0x50
        /*006a*/ 	.short	0x0000


	//----- nvinfo : EIATTR_MAXREG_COUNT
	.align		4
        /*006c*/ 	.byte	0x03, 0x1b
        /*006e*/ 	.short	0x00ff


	//----- nvinfo : EIATTR_MERCURY_ISA_VERSION
	.align		4
        /*0070*/ 	.byte	0x03, 0x5f
        /*0072*/ 	.short	0x0101


	//----- nvinfo : EIATTR_VRC_CTA_INIT_COUNT
	.align		4
        /*0074*/ 	.byte	0x02, 0x4a
	.zero		1
	.zero		1


	//----- nvinfo : EIATTR_EXIT_INSTR_OFFSETS
	.align		4
        /*0078*/ 	.byte	0x04, 0x1c
        /*007a*/ 	.short	(.L_73 - .L_72)


	//   ....[0]....
.L_72:
        /*007c*/ 	.word	0x000000d0


	//   ....[1]....
        /*0080*/ 	.word	0x00000a80


	//----- nvinfo : EIATTR_CBANK_PARAM_SIZE
	.align		4
.L_73:
        /*0084*/ 	.byte	0x03, 0x19
        /*0086*/ 	.short	0x0024


	//----- nvinfo : EIATTR_PARAM_CBANK
	.align		4
        /*0088*/ 	.byte	0x04, 0x0a
        /*008a*/ 	.short	(.L_75 - .L_74)
	.align		4
.L_74:
        /*008c*/ 	.word	index@(.nv.constant0._Z19matrix_multi_kernelPdS_S_iii)
        /*0090*/ 	.short	0x0380
        /*0092*/ 	.short	0x0024


	//----- nvinfo : EIATTR_SW_WAR
	.align		4
.L_75:
        /*0094*/ 	.byte	0x04, 0x36
        /*0096*/ 	.short	(.L_77 - .L_76)
.L_76:
        /*0098*/ 	.word	0x00000008
.L_77:


//--------------------- .nv.callgraph             --------------------------
	.section	.nv.callgraph,"",@"SHT_CUDA_CALLGRAPH"
	.align	4
	.sectionentsize	8
	.align		4
        /*0000*/ 	.word	0x00000000
	.align		4
        /*0004*/ 	.word	0xffffffff
	.align		4
        /*0008*/ 	.word	0x00000000
	.align		4
        /*000c*/ 	.word	0xfffffffe
	.align		4
        /*0010*/ 	.word	0x00000000
	.align		4
        /*0014*/ 	.word	0xfffffffd
	.align		4
        /*0018*/ 	.word	0x00000000
	.align		4
        /*001c*/ 	.word	0xfffffffc


//--------------------- .text._Z20matrix_multi_kernel2PdS_S_iii --------------------------
	.section	.text._Z20matrix_multi_kernel2PdS_S_iii,"ax",@progbits
	.align	128
        .global         _Z20matrix_multi_kernel2PdS_S_iii
        .type           _Z20matrix_multi_kernel2PdS_S_iii,@function
        .size           _Z20matrix_multi_kernel2PdS_S_iii,(.L_x_27 - _Z20matrix_multi_kernel2PdS_S_iii)
        .other          _Z20matrix_multi_kernel2PdS_S_iii,@"STO_CUDA_ENTRY STV_DEFAULT"
_Z20matrix_multi_kernel2PdS_S_iii:
.text._Z20matrix_multi_kernel2PdS_S_iii:
[----:B------:R-:W-:Y:S01]  /*0000*/  LDC R1, c[0x0][0x37c] ;  /* 0x0000df00ff017b82 */ /* 0x000fe20000000800 */
[----:B------:R-:W0:Y:S07]  /*0010*/  S2R R0, SR_TID.Y ;  /* 0x0000000000007919 */ /* 0x000e2e0000002200 */
[----:B------:R-:W1:Y:S01]  /*0020*/  LDC.64 R2, c[0x0][0x398] ;  /* 0x0000e600ff027b82 */ /* 0x000e620000000a00 */
[----:B------:R-:W0:Y:S01]  /*0030*/  LDCU UR4, c[0x0][0x364] ;  /* 0x00006c80ff0477ac */ /* 0x000e220008000800 */
[----:B------:R-:W0:Y:S01]  /*0040*/  S2R R5, SR_CTAID.Y ;  /* 0x0000000000057919 */ /* 0x000e220000002600 */
[----:B-1----:R-:W-:Y:S01]  /*0050*/  ISETP.NE.AND P0, PT, R3, RZ, PT ;  /* 0x000000ff0300720c */ /* 0x002fe20003f05270 */
[----:B0-----:R-:W-:-:S05]  /*0060*/  IMAD R0, R5, UR4, R0 ;  /* 0x0000000405007c24 */ /* 0x001fca000f8e0200 */
[----:B------:R-:W-:-:S13]  /*0070*/  ISETP.GE.U32.OR P0, PT, R0, R2, !P0 ;  /* 0x000000020000720c */ /* 0x000fda0004706470 */
[----:B------:R-:W-:Y:S05]  /*0080*/  @P0 EXIT ;  /* 0x000000000000094d */ /* 0x000fea0003800000 */
[----:B------:R-:W0:Y:S01]  /*0090*/  LDC R4, c[0x0][0x3a0] ;  /* 0x0000e800ff047b82 */ /* 0x000e220000000800 */
[----:B------:R-:W1:Y:S01]  /*00a0*/  LDCU.64 UR4, c[0x0][0x358] ;  /* 0x00006b00ff0477ac */ /* 0x000e620008000a00 */
[----:B0-----:R-:W-:-:S13]  /*00b0*/  ISETP.NE.AND P0, PT, R4, RZ, PT ;  /* 0x000000ff0400720c */ /* 0x001fda0003f05270 */
[----:B-1----:R-:W-:Y:S05]  /*00c0*/  @P0 BRA `(.L_x_0) ;  /* 0x00000004002c0947 */ /* 0x002fea0003800000 */
[C---:B------:R-:W-:Y:S02]  /*00d0*/  IADD3 R2, PT, PT, R3.reuse, -0x1, RZ ;  /* 0xffffffff03027810 */ /* 0x040fe40007ffe0ff */
[----:B------:R-:W-:Y:S02]  /*00e0*/  LOP3.LUT R22, R3, 0x7, RZ, 0xc0, !PT ;  /* 0x0000000703167812 */ /* 0x000fe400078ec0ff */
[----:B------:R-:W-:Y:S01]  /*00f0*/  ISETP.GE.U32.AND P1, PT, R2, 0x7, PT ;  /* 0x000000070200780c */ /* 0x000fe20003f26070 */
[----:B------:R-:W-:Y:S01]  /*0100*/  HFMA2 R2, -RZ, RZ, 0, 0 ;  /* 0x00000000ff027431 */ /* 0x000fe200000001ff */
[----:B------:R-:W-:-:S11]  /*0110*/  ISETP.NE.AND P0, PT, R22, RZ, PT ;  /* 0x000000ff1600720c */ /* 0x000fd60003f05270 */
[----:B------:R-:W-:Y:S05]  /*0120*/  @!P1 BRA `(.L_x_1) ;  /* 0x00000000007c9947 */ /* 0x000fea0003800000 */
[----:B------:R-:W0:Y:S01]  /*0130*/  LDC.64 R4, c[0x0][0x390] ;  /* 0x0000e400ff047b82 */ /* 0x000e220000000a00 */
[----:B------:R-:W-:Y:S01]  /*0140*/  LOP3.LUT R2, R3, 0xfffffff8, RZ, 0xc0, !PT ;  /* 0xfffffff803027812 */ /* 0x000fe200078ec0ff */
[----:B------:R-:W-:-:S03]  /*0150*/  IMAD R7, R0, R3, 0x3 ;  /* 0x0000000300077424 */ /* 0x000fc600078e0203 */
[----:B------:R-:W-:-:S07]  /*0160*/  IADD3 R6, PT, PT, -R2, RZ, RZ ;  /* 0x000000ff02067210 */ /* 0x000fce0007ffe1ff */
.L_x_2:
[C---:B-1----:R-:W-:Y:S01]  /*0170*/  IADD3 R13, PT, PT, R7.reuse, -0x3, RZ ;  /* 0xfffffffd070d7810 */ /* 0x042fe20007ffe0ff */
[C---:B------:R-:W-:Y:S01]  /*0180*/  VIADD R15, R7.reuse, 0xfffffffe ;  /* 0xfffffffe070f7836 */ /* 0x040fe20000000000 */
[----:B------:R-:W-:Y:S01]  /*0190*/  IADD3 R6, PT, PT, R6, 0x8, RZ ;  /* 0x0000000806067810 */ /* 0x000fe20007ffe0ff */
[C---:B------:R-:W-:Y:S01]  /*01a0*/  VIADD R23, R7.reuse, 0x4 ;  /* 0x0000000407177836 */ /* 0x040fe20000000000 */
[----:B------:R-:W-:Y:S01]  /*01b0*/  IADD3 R17, PT, PT, R7, -0x1, RZ ;  /* 0xffffffff07117810 */ /* 0x000fe20007ffe0ff */
[--C-:B0-----:R-:W-:Y:S01]  /*01c0*/  IMAD.WIDE.U32 R12, R13, 0x8, R4.reuse ;  /* 0x000000080d0c7825 */ /* 0x101fe200078e0004 */
[C---:B------:R-:W-:Y:S02]  /*01d0*/  IADD3 R11, PT, PT, R7.reuse, 0x1, RZ ;  /* 0x00000001070b7810 */ /* 0x040fe40007ffe0ff */
[----:B------:R-:W-:Y:S01]  /*01e0*/  IADD3 R19, PT, PT, R7, 0x2, RZ ;  /* 0x0000000207137810 */ /* 0x000fe20007ffe0ff */
[--C-:B------:R-:W-:Y:S01]  /*01f0*/  IMAD.WIDE.U32 R14, R15, 0x8, R4.reuse ;  /* 0x000000080f0e7825 */ /* 0x100fe200078e0004 */
[----:B------:R-:W-:Y:S01]  /*0200*/  ISETP.NE.AND P1, PT, R6, RZ, PT ;  /* 0x000000ff0600720c */ /* 0x000fe20003f25270 */
[----:B------:R0:W-:Y:S01]  /*0210*/  STG.E.64 desc[UR4][R12.64], RZ ;  /* 0x000000ff0c007986 */ /* 0x0001e2000c101b04 */
[----:B------:R-:W-:Y:S01]  /*0220*/  IADD3 R21, PT, PT, R7, 0x3, RZ ;  /* 0x0000000307157810 */ /* 0x000fe20007ffe0ff */
[----:B------:R-:W-:-:S02]  /*0230*/  IMAD.WIDE.U32 R16, R17, 0x8, R4 ;  /* 0x0000000811107825 */ /* 0x000fc400078e0004 */
[----:B------:R1:W-:Y:S02]  /*0240*/  STG.E.64 desc[UR4][R14.64], RZ ;  /* 0x000000ff0e007986 */ /* 0x0003e4000c101b04 */
[C-C-:B------:R-:W-:Y:S01]  /*0250*/  IMAD.WIDE.U32 R8, R7.reuse, 0x8, R4.reuse ;  /* 0x0000000807087825 */ /* 0x140fe200078e0004 */
[----:B------:R-:W-:Y:S01]  /*0260*/  IADD3 R7, PT, PT, R7, 0x8, RZ ;  /* 0x0000000807077810 */ /* 0x000fe20007ffe0ff */
[----:B------:R1:W-:Y:S02]  /*0270*/  STG.E.64 desc[UR4][R16.64], RZ ;  /* 0x000000ff10007986 */ /* 0x0003e4000c101b04 */
[--C-:B------:R-:W-:Y:S02]  /*0280*/  IMAD.WIDE.U32 R10, R11, 0x8, R4.reuse ;  /* 0x000000080b0a7825 */ /* 0x100fe400078e0004 */
[----:B------:R1:W-:Y:S02]  /*0290*/  STG.E.64 desc[UR4][R8.64], RZ ;  /* 0x000000ff08007986 */ /* 0x0003e4000c101b04 */
[----:B------:R-:W-:-:S02]  /*02a0*/  IMAD.WIDE.U32 R18, R19, 0x8, R4 ;  /* 0x0000000813127825 */ /* 0x000fc400078e0004 */
[----:B------:R1:W-:Y:S02]  /*02b0*/  STG.E.64 desc[UR4][R10.64], RZ ;  /* 0x000000ff0a007986 */ /* 0x0003e4000c101b04 */
[--C-:B------:R-:W-:Y:S02]  /*02c0*/  IMAD.WIDE.U32 R20, R21, 0x8, R4.reuse ;  /* 0x0000000815147825 */ /* 0x100fe400078e0004 */
[----:B------:R1:W-:Y:S02]  /*02d0*/  STG.E.64 desc[UR4][R18.64], RZ ;  /* 0x000000ff12007986 */ /* 0x0003e4000c101b04 */
[----:B0-----:R-:W-:Y:S02]  /*02e0*/  IMAD.WIDE.U32 R12, R23, 0x8, R4 ;  /* 0x00000008170c7825 */ /* 0x001fe400078e0004 */
[----:B------:R1:W-:Y:S04]  /*02f0*/  STG.E.64 desc[UR4][R20.64], RZ ;  /* 0x000000ff14007986 */ /* 0x0003e8000c101b04 */
[----:B------:R1:W-:Y:S01]  /*0300*/  STG.E.64 desc[UR4][R12.64], RZ ;  /* 0x000000ff0c007986 */ /* 0x0003e2000c101b04 */
[----:B------:R-:W-:Y:S05]  /*0310*/  @P1 BRA `(.L_x_2) ;  /* 0xfffffffc00941947 */ /* 0x000fea000383ffff */
.L_x_1:
[----:B------:R-:W-:Y:S05]  /*0320*/  @!P0 EXIT ;  /* 0x000000000000894d */ /* 0x000fea0003800000 */
[----:B------:R-:W-:Y:S02]  /*0330*/  ISETP.GE.U32.AND P0, PT, R22, 0x4, PT ;  /* 0x000000041600780c */ /* 0x000fe40003f06070 */
[----:B-1----:R-:W-:-:S04]  /*0340*/  LOP3.LUT R12, R3, 0x3, RZ, 0xc0, !PT ;  /* 0x00000003030c7812 */ /* 0x002fc800078ec0ff */
[----:B------:R-:W-:-:S07]  /*0350*/  ISETP.NE.AND P1, PT, R12, RZ, PT ;  /* 0x000000ff0c00720c */ /* 0x000fce0003f25270 */
[----:B------:R-:W-:Y:S06]  /*0360*/  @!P0 BRA `(.L_x_3) ;  /* 0x0000000000388947 */ /* 0x000fec0003800000 */
[----:B------:R-:W0:Y:S01]  /*0370*/  LDC.64 R10, c[0x0][0x390] ;  /* 0x0000e400ff0a7b82 */ /* 0x000e220000000a00 */
[----:B------:R-:W-:Y:S01]  /*0380*/  IMAD R5, R0, R3, R2 ;  /* 0x0000000300057224 */ /* 0x000fe200078e0202 */
[----:B------:R-:W-:-:S03]  /*0390*/  IADD3 R2, PT, PT, R2, 0x4, RZ ;  /* 0x0000000402027810 */ /* 0x000fc60007ffe0ff */
[C---:B------:R-:W-:Y:S01]  /*03a0*/  VIADD R13, R5.reuse, 0x3 ;  /* 0x00000003050d7836 */ /* 0x040fe20000000000 */
[C---:B------:R-:W-:Y:S02]  /*03b0*/  IADD3 R7, PT, PT, R5.reuse, 0x1, RZ ;  /* 0x0000000105077810 */ /* 0x040fe40007ffe0ff */
[C---:B------:R-:W-:Y:S01]  /*03c0*/  IADD3 R9, PT, PT, R5.reuse, 0x2, RZ ;  /* 0x0000000205097810 */ /* 0x040fe20007ffe0ff */
[----:B0-----:R-:W-:-:S04]  /*03d0*/  IMAD.WIDE.U32 R4, R5, 0x8, R10 ;  /* 0x0000000805047825 */ /* 0x001fc800078e000a */
[--C-:B------:R-:W-:Y:S01]  /*03e0*/  IMAD.WIDE.U32 R6, R7, 0x8, R10.reuse ;  /* 0x0000000807067825 */ /* 0x100fe200078e000a */
[----:B------:R0:W-:Y:S03]  /*03f0*/  STG.E.64 desc[UR4][R4.64], RZ ;  /* 0x000000ff04007986 */ /* 0x0001e6000c101b04 */
[--C-:B------:R-:W-:Y:S01]  /*0400*/  IMAD.WIDE.U32 R8, R9, 0x8, R10.reuse ;  /* 0x0000000809087825 */ /* 0x100fe200078e000a */
[----:B------:R0:W-:Y:S03]  /*0410*/  STG.E.64 desc[UR4][R6.64], RZ ;  /* 0x000000ff06007986 */ /* 0x0001e6000c101b04 */
[----:B------:R-:W-:Y:S01]  /*0420*/  IMAD.WIDE.U32 R10, R13, 0x8, R10 ;  /* 0x000000080d0a7825 */ /* 0x000fe200078e000a */
[----:B------:R0:W-:Y:S04]  /*0430*/  STG.E.64 desc[UR4][R8.64], RZ ;  /* 0x000000ff08007986 */ /* 0x0001e8000c101b04 */
[----:B------:R0:W-:Y:S02]  /*0440*/  STG.E.64 desc[UR4][R10.64], RZ ;  /* 0x000000ff0a007986 */ /* 0x0001e4000c101b04 */
.L_x_3:
[----:B------:R-:W-:Y:S05]  /*0450*/  @!P1 EXIT ;  /* 0x000000000000994d */ /* 0x000fea0003800000 */
[----:B------:R-:W-:Y:S02]  /*0460*/  ISETP.NE.AND P0, PT, R12, 0x1, PT ;  /* 0x000000010c00780c */ /* 0x000fe40003f05270 */
[----:B0-----:R-:W-:-:S04]  /*0470*/  LOP3.LUT R4, R3, 0x1, RZ, 0xc0, !PT ;  /* 0x0000000103047812 */ /* 0x001fc800078ec0ff */
[----:B------:R-:W-:-:S07]  /*0480*/  ISETP.NE.U32.AND P1, PT, R4, 0x1, PT ;  /* 0x000000010400780c */ /* 0x000fce0003f25070 */
[----:B------:R-:W-:Y:S06]  /*0490*/  @!P0 BRA `(.L_x_4) ;  /* 0x0000000000208947 */ /* 0x000fec0003800000 */
[----:B------:R-:W0:Y:S01]  /*04a0*/  LDC.64 R4, c[0x0][0x390] ;  /* 0x0000e400ff047b82 */ /* 0x000e220000000a00 */
[----:B------:R-:W-:Y:S01]  /*04b0*/  IMAD R7, R0, R3, R2 ;  /* 0x0000000300077224 */ /* 0x000fe200078e0202 */
[----:B------:R-:W-:-:S04]  /*04c0*/  IADD3 R2, PT, PT, R2, 0x2, RZ ;  /* 0x0000000202027810 */ /* 0x000fc80007ffe0ff */
[C---:B------:R-:W-:Y:S01]  /*04d0*/  IADD3 R9, PT, PT, R7.reuse, 0x1, RZ ;  /* 0x0000000107097810 */ /* 0x040fe20007ffe0ff */
[----:B0-----:R-:W-:-:S04]  /*04e0*/  IMAD.WIDE.U32 R6, R7, 0x8, R4 ;  /* 0x0000000807067825 */ /* 0x001fc800078e0004 */
[----:B------:R-:W-:Y:S01]  /*04f0*/  IMAD.WIDE.U32 R4, R9, 0x8, R4 ;  /* 0x0000000809047825 */ /* 0x000fe200078e0004 */
[----:B------:R0:W-:Y:S04]  /*0500*/  STG.E.64 desc[UR4][R6.64], RZ ;  /* 0x000000ff06007986 */ /* 0x0001e8000c101b04 */
[----:B------:R0:W-:Y:S02]  /*0510*/  STG.E.64 desc[UR4][R4.64], RZ ;  /* 0x000000ff04007986 */ /* 0x0001e4000c101b04 */
.L_x_4:
[----:B------:R-:W-:Y:S05]  /*0520*/  @P1 EXIT ;  /* 0x000000000000194d */ /* 0x000fea0003800000 */
[----:B0-----:R-:W0:Y:S01]  /*0530*/  LDC.64 R4, c[0x0][0x390] ;  /* 0x0000e400ff047b82 */ /* 0x001e220000000a00 */
[----:B------:R-:W-:-:S04]  /*0540*/  IMAD R3, R0, R3, R2 ;  /* 0x0000000300037224 */ /* 0x000fc800078e0202 */
[----:B0-----:R-:W-:-:S05]  /*0550*/  IMAD.WIDE.U32 R2, R3, 0x8, R4 ;  /* 0x0000000803027825 */ /* 0x001fca00078e0004 */
[----:B------:R-:W-:Y:S01]  /*0560*/  STG.E.64 desc[UR4][R2.64], RZ ;  /* 0x000000ff02007986 */ /* 0x000fe2000c101b04 */
[----:B------:R-:W-:Y:S05]  /*0570*/  EXIT ;  /* 0x000000000000794d */ /* 0x000fea0003800000 */
.L_x_0:
[C---:B------:R-:W-:Y:S02]  /*0580*/  LOP3.LUT R2, R4.reuse, 0xfffffff8, RZ, 0xc0, !PT ;  /* 0xfffffff804027812 */ /* 0x040fe400078ec0ff */
[C---:B------:R-:W-:Y:S02]  /*0590*/  LOP3.LUT R3, R4.reuse, 0x7, RZ, 0xc0, !PT ;  /* 0x0000000704037812 */ /* 0x040fe400078ec0ff */
[----:B------:R-:W-:Y:S01]  /*05a0*/  LOP3.LUT R4, R4, 0x3, RZ, 0xc0, !PT ;  /* 0x0000000304047812 */ /* 0x000fe200078ec0ff */
[----:B------:R-:W-:Y:S01]  /*05b0*/  IMAD.MOV R6, RZ, RZ, -R2 ;  /* 0x000000ffff067224 */ /* 0x000fe200078e0a02 */
[----:B------:R-:W-:-:S07]  /*05c0*/  MOV R5, RZ ;  /* 0x000000ff00057202 */ /* 0x000fce0000000f00 */
.L_x_9:
[----:B0-----:R-:W0:Y:S01]  /*05d0*/  LDC R8, c[0x0][0x3a0] ;  /* 0x0000e800ff087b82 */ /* 0x001e220000000800 */
[----:B------:R-:W-:Y:S01]  /*05e0*/  HFMA2 R7, -RZ, RZ, 0, 0 ;  /* 0x00000000ff077431 */ /* 0x000fe200000001ff */
[----:B------:R-:W-:Y:S02]  /*05f0*/  MOV R26, RZ ;  /* 0x000000ff001a7202 */ /* 0x000fe40000000f00 */
[----:B0-----:R-:W-:-:S13]  /*0600*/  ISETP.GE.U32.AND P0, PT, R8, 0x8, PT ;  /* 0x000000080800780c */ /* 0x001fda0003f06070 */
[----:B----4-:R-:W-:Y:S05]  /*0610*/  @!P0 BRA `(.L_x_5) ;  /* 0x0000000400648947 */ /* 0x010fea0003800000 */
[-C--:B------:R-:W-:Y:S01]  /*0620*/  IMAD R9, R0, R8.reuse, 0x3 ;  /* 0x0000000300097424 */ /* 0x080fe200078e0208 */
[----:B------:R-:W-:Y:S01]  /*0630*/  IADD3 R24, PT, PT, R5, R8, RZ ;  /* 0x0000000805187210 */ /* 0x000fe20007ffe0ff */
[C-C-:B------:R-:W-:Y:S01]  /*0640*/  IMAD R23, R8.reuse, 0x3, R5.reuse ;  /* 0x0000000308177824 */ /* 0x140fe200078e0205 */
[CC--:B------:R-:W-:Y:S01]  /*0650*/  LEA R21, R8.reuse, R5.reuse, 0x1 ;  /* 0x0000000508157211 */ /* 0x0c0fe200078e08ff */
[C-C-:B------:R-:W-:Y:S01]  /*0660*/  IMAD R25, R8.reuse, 0x4, R5.reuse ;  /* 0x0000000408197824 */ /* 0x140fe200078e0205 */
[----:B------:R-:W-:Y:S01]  /*0670*/  MOV R26, RZ ;  /* 0x000000ff001a7202 */ /* 0x000fe20000000f00 */
[C-C-:B------:R-:W-:Y:S01]  /*0680*/  IMAD R27, R8.reuse, 0x5, R5.reuse ;  /* 0x00000005081b7824 */ /* 0x140fe200078e0205 */
[----:B------:R-:W-:Y:S01]  /*0690*/  MOV R7, R5 ;  /* 0x0000000500077202 */ /* 0x000fe20000000f00 */
[C-C-:B------:R-:W-:Y:S01]  /*06a0*/  IMAD R29, R8.reuse, 0x6, R5.reuse ;  /* 0x00000006081d7824 */ /* 0x140fe200078e0205 */
[----:B------:R-:W-:Y:S01]  /*06b0*/  MOV R22, R6 ;  /* 0x0000000600167202 */ /* 0x000fe20000000f00 */
[----:B------:R-:W-:-:S07]  /*06c0*/  IMAD R20, R8, 0x7, R5 ;  /* 0x0000000708147824 */ /* 0x000fce00078e0205 */
.L_x_6:
[----:B0-----:R-:W0:Y:S01]  /*06d0*/  LDC.64 R10, c[0x0][0x380] ;  /* 0x0000e000ff0a7b82 */ /* 0x001e220000000a00 */
[----:B------:R-:W-:-:S07]  /*06e0*/  IADD3 R19, PT, PT, R9, -0x3, RZ ;  /* 0xfffffffd09137810 */ /* 0x000fce0007ffe0ff */
[----:B-1----:R-:W1:Y:S01]  /*06f0*/  LDC.64 R12, c[0x0][0x388] ;  /* 0x0000e200ff0c7b82 */ /* 0x002e620000000a00 */
[----:B0-----:R-:W-:-:S06]  /*0700*/  IMAD.WIDE.U32 R18, R19, 0x8, R10 ;  /* 0x0000000813127825 */ /* 0x001fcc00078e000a */
[----:B------:R-:W2:Y:S01]  /*0710*/  LDG.E.64 R18, desc[UR4][R18.64] ;  /* 0x0000000412127981 */ /* 0x000ea2000c1e1b00 */
[----:B-1----:R-:W-:-:S06]  /*0720*/  IMAD.WIDE.U32 R16, R7, 0x8, R12 ;  /* 0x0000000807107825 */ /* 0x002fcc00078e000c */
[----:B------:R-:W2:Y:S01]  /*0730*/  LDG.E.64 R16, desc[UR4][R16.64] ;  /* 0x0000000410107981 */ /* 0x000ea2000c1e1b00 */
[----:B------:R-:W2:Y:S02]  /*0740*/  I2F.F64 R14, R26 ;  /* 0x0000001a000e7312 */ /* 0x000ea40000201c00 */
[----:B--2---:R-:W-:Y:S01]  /*0750*/  DFMA R14, R18, R16, R14 ;  /* 0x00000010120e722b */ /* 0x004fe2000000000e */
[----:B------:R-:W-:Y:S02]  /*0760*/  VIADD R19, R9, 0xfffffffe ;  /* 0xfffffffe09137836 */ /* 0x000fe40000000000 */
[----:B------:R-:W-:-:S04]  /*0770*/  IMAD.WIDE.U32 R16, R24, 0x8, R12 ;  /* 0x0000000818107825 */ /* 0x000fc800078e000c */
[----:B------:R-:W-:Y:S02]  /*0780*/  IMAD.WIDE.U32 R18, R19, 0x8, R10 ;  /* 0x0000000813127825 */ /* 0x000fe400078e000a */
[----:B------:R-:W2:Y:S04]  /*0790*/  LDG.E.64 R16, desc[UR4][R16.64] ;  /* 0x0000000410107981 */ /* 0x000ea8000c1e1b00 */
[----:B------:R-:W2:Y:S01]  /*07a0*/  LDG.E.64 R18, desc[UR4][R18.64] ;  /* 0x0000000412127981 */ /* 0x000ea2000c1e1b00 */
[----:B------:R-:W0:Y:S08]  /*07b0*/  F2I.F64.TRUNC R28, R14 ;  /* 0x0000000e001c7311 */ /* 0x000e30000030d100 */
[----:B0-----:R-:W2:Y:S02]  /*07c0*/  I2F.F64 R14, R28 ;  /* 0x0000001c000e7312 */ /* 0x001ea40000201c00 */
[----:B--2---:R-:W-:Y:S01]  /*07d0*/  DFMA R14, R18, R16, R14 ;  /* 0x00000010120e722b */ /* 0x004fe2000000000e */
[----:B------:R-:W-:Y:S01]  /*07e0*/  IADD3 R19, PT, PT, R9, -0x1, RZ ;  /* 0xffffffff09137810 */ /* 0x000fe20007ffe0ff */
[----:B------:R-:W-:-:S04]  /*07f0*/  IMAD.WIDE.U32 R16, R21, 0x8, R12 ;  /* 0x0000000815107825 */ /* 0x000fc800078e000c */
[--C-:B------:R-:W-:Y:S02]  /*0800*/  IMAD.WIDE.U32 R18, R19, 0x8, R10.reuse ;  /* 0x0000000813127825 */ /* 0x100fe400078e000a */
[----:B------:R-:W2:Y:S04]  /*0810*/  LDG.E.64 R16, desc[UR4][R16.64] ;  /* 0x0000000410107981 */ /* 0x000ea8000c1e1b00 */
[----:B------:R-:W2:Y:S01]  /*0820*/  LDG.E.64 R18, desc[UR4][R18.64] ;  /* 0x0000000412127981 */ /* 0x000ea2000c1e1b00 */
[----:B------:R-:W0:Y:S08]  /*0830*/  F2I.F64.TRUNC R14, R14 ;  /* 0x0000000e000e7311 */ /* 0x000e30000030d100 */
[----:B0-----:R-:W2:Y:S02]  /*0840*/  I2F.F64 R14, R14 ;  /* 0x0000000e000e7312 */ /* 0x001ea40000201c00 */
[----:B--2---:R-:W-:Y:S01]  /*0850*/  DFMA R14, R18, R16, R14 ;  /* 0x00000010120e722b */ /* 0x004fe2000000000e */
[----:B------:R-:W-:-:S04]  /*0860*/  IMAD.WIDE.U32 R18, R9, 0x8, R10 ;  /* 0x0000000809127825 */ /* 0x000fc800078e000a */
[--C-:B------:R-:W-:Y:S02]  /*0870*/  IMAD.WIDE.U32 R16, R23, 0x8, R12.reuse ;  /* 0x0000000817107825 */ /* 0x100fe400078e000c */
[----:B------:R-:W2:Y:S04]  /*0880*/  LDG.E.64 R18, desc[UR4][R18.64] ;  /* 0x0000000412127981 */ /* 0x000ea8000c1e1b00 */
[----:B------:R-:W2:Y:S01]  /*0890*/  LDG.E.64 R16, desc[UR4][R16.64] ;  /* 0x0000000410107981 */ /* 0x000ea2000c1e1b00 */
[----:B------:R-:W0:Y:S08]  /*08a0*/  F2I.F64.TRUNC R26, R14 ;  /* 0x0000000e001a7311 */ /* 0x000e30000030d100 */
[----:B0-----:R-:W2:Y:S02]  /*08b0*/  I2F.F64 R14, R26 ;  /* 0x0000001a000e7312 */ /* 0x001ea40000201c00 */
[----:B--2---:R-:W-:Y:S01]  /*08c0*/  DFMA R14, R18, R16, R14 ;  /* 0x00000010120e722b */ /* 0x004fe2000000000e */
[----:B------:R-:W-:Y:S01]  /*08d0*/  IADD3 R19, PT, PT, R9, 0x1, RZ ;  /* 0x0000000109137810 */ /* 0x000fe20007ffe0ff */
[----:B------:R-:W-:-:S04]  /*08e0*/  IMAD.WIDE.U32 R16, R25, 0x8, R12 ;  /* 0x0000000819107825 */ /* 0x000fc800078e000c */
[----:B------:R-:W-:Y:S02]  /*08f0*/  IMAD.WIDE.U32 R18, R19, 0x8, R10 ;  /* 0x0000000813127825 */ /* 0x000fe400078e000a */
        /* <DEDUP_REMOVED lines=11> */
[----:B0-----:R-:W2:Y:S01]  /*09b0*/  I2F.F64 R14, R26 ;  /* 0x0000001a000e7312 */ /* 0x001ea20000201c00 */
[C---:B------:R-:W-:Y:S01]  /*09c0*/  VIADD R28, R9.reuse, 0x4 ;  /* 0x00000004091c7836 */ /* 0x040fe20000000000 */
[----:B--2---:R-:W-:Y:S01]  /*09d0*/  DFMA R18, R18, R16, R14 ;  /* 0x000000101212722b */ /* 0x004fe2000000000e */
[----:B------:R-:W-:Y:S01]  /*09e0*/  IADD3 R15, PT, PT, R9, 0x3, RZ ;  /* 0x00000003090f7810 */ /* 0x000fe20007ffe0ff */
[----:B------:R-:W-:-:S04]  /*09f0*/  IMAD.WIDE.U32 R16, R29, 0x8, R12 ;  /* 0x000000081d107825 */ /* 0x000fc800078e000c */
[--C-:B------:R-:W-:Y:S02]  /*0a00*/  IMAD.WIDE.U32 R14, R15, 0x8, R10.reuse ;  /* 0x000000080f0e7825 */ /* 0x100fe400078e000a */
[----:B------:R-:W2:Y:S04]  /*0a10*/  LDG.E.64 R16, desc[UR4][R16.64] ;  /* 0x0000000410107981 */ /* 0x000ea8000c1e1b00 */
[----:B------:R-:W2:Y:S01]  /*0a20*/  LDG.E.64 R14, desc[UR4][R14.64] ;  /* 0x000000040e0e7981 */ /* 0x000ea2000c1e1b00 */
[----:B------:R-:W-:-:S04]  /*0a30*/  IMAD.WIDE.U32 R10, R28, 0x8, R10 ;  /* 0x000000081c0a7825 */ /* 0x000fc800078e000a */
[----:B------:R-:W-:Y:S02]  /*0a40*/  IMAD.WIDE.U32 R12, R20, 0x8, R12 ;  /* 0x00000008140c7825 */ /* 0x000fe400078e000c */
[----:B------:R-:W3:Y:S04]  /*0a50*/  LDG.E.64 R10, desc[UR4][R10.64] ;  /* 0x000000040a0a7981 */ /* 0x000ee8000c1e1b00 */
[----:B------:R-:W3:Y:S01]  /*0a60*/  LDG.E.64 R12, desc[UR4][R12.64] ;  /* 0x000000040c0c7981 */ /* 0x000ee2000c1e1b00 */
[----:B------:R-:W0:Y:S08]  /*0a70*/  F2I.F64.TRUNC R18, R18 ;  /* 0x0000001200127311 */ /* 0x000e30000030d100 */
[----:B0-----:R-:W2:Y:S01]  /*0a80*/  I2F.F64 R18, R18 ;  /* 0x0000001200127312 */ /* 0x001ea20000201c00 */
[----:B------:R-:W-:-:S04]  /*0a90*/  IADD3 R22, PT, PT, R22, 0x8, RZ ;  /* 0x0000000816167810 */ /* 0x000fc80007ffe0ff */
[----:B------:R-:W-:Y:S01]  /*0aa0*/  ISETP.NE.AND P0, PT, R22, RZ, PT ;  /* 0x000000ff1600720c */ /* 0x000fe20003f05270 */
[C---:B------:R-:W-:Y:S01]  /*0ab0*/  IMAD R23, R8.reuse, 0x8, R23 ;  /* 0x0000000808177824 */ /* 0x040fe200078e0217 */
[----:B------:R-:W-:Y:S02]  /*0ac0*/  IADD3 R9, PT, PT, R9, 0x8, RZ ;  /* 0x0000000809097810 */ /* 0x000fe40007ffe0ff */
[C---:B------:R-:W-:Y:S02]  /*0ad0*/  LEA R7, R8.reuse, R7, 0x3 ;  /* 0x0000000708077211 */ /* 0x040fe400078e18ff */
[C---:B------:R-:W-:Y:S02]  /*0ae0*/  LEA R24, R8.reuse, R24, 0x3 ;  /* 0x0000001808187211 */ /* 0x040fe400078e18ff */
[C---:B------:R-:W-:Y:S02]  /*0af0*/  LEA R21, R8.reuse, R21, 0x3 ;  /* 0x0000001508157211 */ /* 0x040fe400078e18ff */
[----:B------:R-:W-:-:S02]  /*0b00*/  LEA R25, R8, R25, 0x3 ;  /* 0x0000001908197211 */ /* 0x000fc400078e18ff */
[C---:B------:R-:W-:Y:S02]  /*0b10*/  LEA R27, R8.reuse, R27, 0x3 ;  /* 0x0000001b081b7211 */ /* 0x040fe400078e18ff */
[C---:B------:R-:W-:Y:S02]  /*0b20*/  LEA R29, R8.reuse, R29, 0x3 ;  /* 0x0000001d081d7211 */ /* 0x040fe400078e18ff */
[----:B------:R-:W-:Y:S01]  /*0b30*/  LEA R20, R8, R20, 0x3 ;  /* 0x0000001408147211 */ /* 0x000fe200078e18ff */
[----:B--2---:R-:W-:-:S06]  /*0b40*/  DFMA R14, R14, R16, R18 ;  /* 0x000000100e0e722b */ /* 0x004fcc0000000012 */
[----:B------:R-:W0:Y:S08]  /*0b50*/  F2I.F64.TRUNC R19, R14 ;  /* 0x0000000e00137311 */ /* 0x000e30000030d100 */
[----:B0-----:R-:W3:Y:S02]  /*0b60*/  I2F.F64 R16, R19 ;  /* 0x0000001300107312 */ /* 0x001ee40000201c00 */
[----:B---3--:R-:W-:-:S06]  /*0b70*/  DFMA R16, R10, R12, R16 ;  /* 0x0000000c0a10722b */ /* 0x008fcc0000000010 */
[----:B------:R0:W1:Y:S01]  /*0b80*/  F2I.F64.TRUNC R26, R16 ;  /* 0x00000010001a7311 */ /* 0x000062000030d100 */
[----:B------:R-:W-:Y:S05]  /*0b90*/  @P0 BRA `(.L_x_6) ;  /* 0xfffffff800cc0947 */ /* 0x000fea000383ffff */
[----:B------:R-:W-:-:S07]  /*0ba0*/  MOV R7, R2 ;  /* 0x0000000200077202 */ /* 0x000fce0000000f00 */
.L_x_5:
[----:B------:R-:W-:-:S13]  /*0bb0*/  ISETP.NE.AND P0, PT, R3, RZ, PT ;  /* 0x000000ff0300720c */ /* 0x000fda0003f05270 */
[----:B------:R-:W-:Y:S05]  /*0bc0*/  @!P0 BRA `(.L_x_7) ;  /* 0x0000000400388947 */ /* 0x000fea0003800000 */
[----:B------:R-:W-:Y:S01]  /*0bd0*/  VIADD R9, R3, 0xffffffff ;  /* 0xffffffff03097836 */ /* 0x000fe20000000000 */
[----:B------:R-:W-:-:S04]  /*0be0*/  ISETP.NE.AND P1, PT, R4, RZ, PT ;  /* 0x000000ff0400720c */ /* 0x000fc80003f25270 */
[----:B------:R-:W-:-:S13]  /*0bf0*/  ISETP.GE.U32.AND P0, PT, R9, 0x3, PT ;  /* 0x000000030900780c */ /* 0x000fda0003f06070 */
[----:B------:R-:W-:Y:S05]  /*0c00*/  @!P0 BRA `(.L_x_8) ;  /* 0x00000000009c8947 */ /* 0x000fea0003800000 */
[----:B0-----:R-:W0:Y:S01]  /*0c10*/  LDC.64 R16, c[0x0][0x380] ;  /* 0x0000e000ff107b82 */ /* 0x001e220000000a00 */
[-C--:B------:R-:W-:Y:S02]  /*0c20*/  IMAD R9, R0, R8.reuse, R7 ;  /* 0x0000000800097224 */ /* 0x080fe400078e0207 */
[----:B------:R-:W-:-:S05]  /*0c30*/  IMAD R25, R7, R8, R5 ;  /* 0x0000000807197224 */ /* 0x000fca00078e0205 */
[----:B------:R-:W2:Y:S01]  /*0c40*/  LDC.64 R10, c[0x0][0x388] ;  /* 0x0000e200ff0a7b82 */ /* 0x000ea20000000a00 */
[----:B0-----:R-:W-:-:S06]  /*0c50*/  IMAD.WIDE.U32 R20, R9, 0x8, R16 ;  /* 0x0000000809147825 */ /* 0x001fcc00078e0010 */
[----:B------:R-:W3:Y:S01]  /*0c60*/  LDG.E.64 R20, desc[UR4][R20.64] ;  /* 0x0000000414147981 */ /* 0x000ee2000c1e1b00 */
[----:B--2---:R-:W-:-:S05]  /*0c70*/  IMAD.WIDE.U32 R22, R25, 0x8, R10 ;  /* 0x0000000819167825 */ /* 0x004fca00078e000a */
[----:B------:R0:W3:Y:S01]  /*0c80*/  LDG.E.64 R18, desc[UR4][R22.64] ;  /* 0x0000000416127981 */ /* 0x0000e2000c1e1b00 */
[----:B------:R-:W-:Y:S02]  /*0c90*/  IADD3 R13, PT, PT, R9, 0x1, RZ ;  /* 0x00000001090d7810 */ /* 0x000fe40007ffe0ff */
[----:B------:R-:W-:-:S03]  /*0ca0*/  IADD3 R25, PT, PT, R25, R8, RZ ;  /* 0x0000000819197210 */ /* 0x000fc60007ffe0ff */
[----:B------:R-:W-:-:S04]  /*0cb0*/  IMAD.WIDE.U32 R12, R13, 0x8, R16 ;  /* 0x000000080d0c7825 */ /* 0x000fc800078e0010 */
[----:B------:R-:W-:Y:S02]  /*0cc0*/  IMAD.WIDE.U32 R14, R25, 0x8, R10 ;  /* 0x00000008190e7825 */ /* 0x000fe400078e000a */
[----:B------:R-:W2:Y:S04]  /*0cd0*/  LDG.E.64 R12, desc[UR4][R12.64] ;  /* 0x000000040c0c7981 */ /* 0x000ea8000c1e1b00 */
[----:B------:R-:W2:Y:S01]  /*0ce0*/  LDG.E.64 R14, desc[UR4][R14.64] ;  /* 0x000000040e0e7981 */ /* 0x000ea2000c1e1b00 */
[----:B-1----:R-:W3:Y:S01]  /*0cf0*/  I2F.F64 R26, R26 ;  /* 0x0000001a001a7312 */ /* 0x002ee20000201c00 */
[----:B------:R-:W-:Y:S02]  /*0d00*/  IADD3 R29, PT, PT, R9, 0x2, RZ ;  /* 0x00000002091d7810 */ /* 0x000fe40007ffe0ff */
[----:B------:R-:W-:-:S03]  /*0d10*/  IADD3 R25, PT, PT, R25, R8, RZ ;  /* 0x0000000819197210 */ /* 0x000fc60007ffe0ff */
[----:B0-----:R-:W-:-:S06]  /*0d20*/  IMAD.WIDE.U32 R22, R29, 0x8, R16 ;  /* 0x000000081d167825 */ /* 0x001fcc00078e0010 */
[----:B------:R-:W4:Y:S01]  /*0d30*/  LDG.E.64 R22, desc[UR4][R22.64] ;  /* 0x0000000416167981 */ /* 0x000f22000c1e1b00 */
[----:B------:R-:W-:-:S05]  /*0d40*/  IADD3 R9, PT, PT, R9, 0x3, RZ ;  /* 0x0000000309097810 */ /* 0x000fca0007ffe0ff */
[----:B------:R-:W-:-:S06]  /*0d50*/  IMAD.WIDE.U32 R16, R9, 0x8, R16 ;  /* 0x0000000809107825 */ /* 0x000fcc00078e0010 */
[----:B------:R-:W5:Y:S01]  /*0d60*/  LDG.E.64 R16, desc[UR4][R16.64] ;  /* 0x0000000410107981 */ /* 0x000f62000c1e1b00 */
[----:B---3--:R-:W-:Y:S01]  /*0d70*/  DFMA R18, R20, R18, R26 ;  /* 0x000000121412722b */ /* 0x008fe2000000001a */
[----:B------:R-:W-:-:S06]  /*0d80*/  IMAD.WIDE.U32 R20, R25, 0x8, R10 ;  /* 0x0000000819147825 */ /* 0x000fcc00078e000a */
[----:B------:R-:W4:Y:S01]  /*0d90*/  LDG.E.64 R20, desc[UR4][R20.64] ;  /* 0x0000000414147981 */ /* 0x000f22000c1e1b00 */
[----:B------:R-:W-:-:S04]  /*0da0*/  IMAD.IADD R25, R25, 0x1, R8 ;  /* 0x0000000119197824 */ /* 0x000fc800078e0208 */
[----:B------:R-:W-:-:S06]  /*0db0*/  IMAD.WIDE.U32 R10, R25, 0x8, R10 ;  /* 0x00000008190a7825 */ /* 0x000fcc00078e000a */
[----:B------:R-:W5:Y:S01]  /*0dc0*/  LDG.E.64 R10, desc[UR4][R10.64] ;  /* 0x000000040a0a7981 */ /* 0x000f62000c1e1b00 */
[----:B------:R-:W0:Y:S08]  /*0dd0*/  F2I.F64.TRUNC R18, R18 ;  /* 0x0000001200127311 */ /* 0x000e30000030d100 */
[----:B0-----:R-:W2:Y:S02]  /*0de0*/  I2F.F64 R24, R18 ;  /* 0x0000001200187312 */ /* 0x001ea40000201c00 */
[----:B--2---:R-:W-:-:S10]  /*0df0*/  DFMA R12, R12, R14, R24 ;  /* 0x0000000e0c0c722b */ /* 0x004fd40000000018 */
[----:B------:R-:W0:Y:S08]  /*0e00*/  F2I.F64.TRUNC R12, R12 ;  /* 0x0000000c000c7311 */ /* 0x000e30000030d100 */
[----:B0-----:R-:W4:Y:S01]  /*0e10*/  I2F.F64 R14, R12 ;  /* 0x0000000c000e7312 */ /* 0x001f220000201c00 */
[----:B------:R-:W-:Y:S01]  /*0e20*/  IADD3 R7, PT, PT, R7, 0x4, RZ ;  /* 0x0000000407077810 */ /* 0x000fe20007ffe0ff */
[----:B----4-:R-:W-:-:S10]  /*0e30*/  DFMA R14, R22, R20, R14 ;  /* 0x00000014160e722b */ /* 0x010fd4000000000e */
[----:B------:R-:W0:Y:S08]  /*0e40*/  F2I.F64.TRUNC R14, R14 ;  /* 0x0000000e000e7311 */ /* 0x000e30000030d100 */
[----:B0-----:R-:W5:Y:S02]  /*0e50*/  I2F.F64 R20, R14 ;  /* 0x0000000e00147312 */ /* 0x001f640000201c00 */
[----:B-----5:R-:W-:-:S06]  /*0e60*/  DFMA R20, R16, R10, R20 ;  /* 0x0000000a1014722b */ /* 0x020fcc0000000014 */
[----:B------:R2:W3:Y:S05]  /*0e70*/  F2I.F64.TRUNC R26, R20 ;  /* 0x00000014001a7311 */ /* 0x0004ea000030d100 */
.L_x_8:
[----:B------:R-:W-:Y:S05]  /*0e80*/  @!P1 BRA `(.L_x_7) ;  /* 0x0000000000889947 */ /* 0x000fea0003800000 */
[----:B------:R-:W2:Y:S01]  /*0e90*/  LDC.64 R14, c[0x0][0x380] ;  /* 0x0000e000ff0e7b82 */ /* 0x000ea20000000a00 */
[----:B------:R-:W-:-:S07]  /*0ea0*/  ISETP.NE.AND P0, PT, R4, 0x1, PT ;  /* 0x000000010400780c */ /* 0x000fce0003f05270 */
[----:B------:R-:W4:Y:S06]  /*0eb0*/  LDC.64 R12, c[0x0][0x388] ;  /* 0x0000e200ff0c7b82 */ /* 0x000f2c0000000a00 */
[-C--:B------:R-:W-:Y:S02]  /*0ec0*/  @P0 IMAD R9, R0, R8.reuse, R7 ;  /* 0x0000000800090224 */ /* 0x080fe400078e0207 */
[----:B0-----:R-:W-:Y:S01]  /*0ed0*/  @P0 IMAD R17, R7, R8, R5 ;  /* 0x0000000807110224 */ /* 0x001fe200078e0205 */
[----:B------:R-:W0:Y:S01]  /*0ee0*/  LDC.64 R18, c[0x0][0x388] ;  /* 0x0000e200ff127b82 */ /* 0x000e220000000a00 */
[----:B--2---:R-:W-:-:S06]  /*0ef0*/  @P0 IMAD.WIDE.U32 R20, R9, 0x8, R14 ;  /* 0x0000000809140825 */ /* 0x004fcc00078e000e */
[----:B------:R-:W2:Y:S01]  /*0f00*/  @P0 LDG.E.64 R20, desc[UR4][R20.64] ;  /* 0x0000000414140981 */ /* 0x000ea2000c1e1b00 */
[----:B----4-:R-:W-:-:S06]  /*0f10*/  @P0 IMAD.WIDE.U32 R10, R17, 0x8, R12 ;  /* 0x00000008110a0825 */ /* 0x010fcc00078e000c */
[----:B------:R-:W2:Y:S01]  /*0f20*/  @P0 LDG.E.64 R10, desc[UR4][R10.64] ;  /* 0x000000040a0a0981 */ /* 0x000ea2000c1e1b00 */
[----:B------:R-:W-:Y:S02]  /*0f30*/  @P0 IADD3 R23, PT, PT, R9, 0x1, RZ ;  /* 0x0000000109170810 */ /* 0x000fe40007ffe0ff */
[----:B------:R-:W-:-:S03]  /*0f40*/  @P0 IADD3 R17, PT, PT, R17, R8, RZ ;  /* 0x0000000811110210 */ /* 0x000fc60007ffe0ff */
[----:B------:R-:W-:-:S04]  /*0f50*/  @P0 IMAD.WIDE.U32 R22, R23, 0x8, R14 ;  /* 0x0000000817160825 */ /* 0x000fc800078e000e */
[----:B------:R-:W-:Y:S02]  /*0f60*/  @P0 IMAD.WIDE.U32 R14, R17, 0x8, R12 ;  /* 0x00000008110e0825 */ /* 0x000fe400078e000c */
[----:B------:R-:W4:Y:S01]  /*0f70*/  @P0 LDG.E.64 R12, desc[UR4][R22.64] ;  /* 0x00000004160c0981 */ /* 0x000f22000c1e1b00 */
[----:B------:R-:W5:Y:S03]  /*0f80*/  LDC.64 R16, c[0x0][0x380] ;  /* 0x0000e000ff107b82 */ /* 0x000f660000000a00 */
[----:B------:R-:W4:Y:S01]  /*0f90*/  @P0 LDG.E.64 R14, desc[UR4][R14.64] ;  /* 0x000000040e0e0981 */ /* 0x000f22000c1e1b00 */
[----:B------:R-:W-:Y:S02]  /*0fa0*/  LOP3.LUT P1, RZ, R8, 0x1, RZ, 0xc0, !PT ;  /* 0x0000000108ff7812 */ /* 0x000fe4000782c0ff */
[----:B------:R-:W-:-:S11]  /*0fb0*/  @P0 IADD3 R7, PT, PT, R7, 0x2, RZ ;  /* 0x0000000207070810 */ /* 0x000fd60007ffe0ff */
[-C--:B------:R-:W-:Y:S02]  /*0fc0*/  @P1 IMAD R9, R0, R8.reuse, R7 ;  /* 0x0000000800091224 */ /* 0x080fe400078e0207 */
[----:B------:R-:W-:Y:S02]  /*0fd0*/  @P1 IMAD R7, R7, R8, R5 ;  /* 0x0000000807071224 */ /* 0x000fe400078e0205 */
[----:B-----5:R-:W-:-:S04]  /*0fe0*/  @P1 IMAD.WIDE.U32 R8, R9, 0x8, R16 ;  /* 0x0000000809081825 */ /* 0x020fc800078e0010 */
[----:B0-----:R-:W-:Y:S02]  /*0ff0*/  @P1 IMAD.WIDE.U32 R16, R7, 0x8, R18 ;  /* 0x0000000807101825 */ /* 0x001fe400078e0012 */
[----:B------:R-:W5:Y:S04]  /*1000*/  @P1 LDG.E.64 R8, desc[UR4][R8.64] ;  /* 0x0000000408081981 */ /* 0x000f68000c1e1b00 */
[----:B------:R-:W5:Y:S01]  /*1010*/  @P1 LDG.E.64 R16, desc[UR4][R16.64] ;  /* 0x0000000410101981 */ /* 0x000f62000c1e1b00 */
[----:B-1-3--:R-:W2:Y:S02]  /*1020*/  @P0 I2F.F64 R18, R26 ;  /* 0x0000001a00120312 */ /* 0x00aea40000201c00 */
[----:B--2---:R-:W-:-:S10]  /*1030*/  @P0 DFMA R18, R20, R10, R18 ;  /* 0x0000000a1412022b */ /* 0x004fd40000000012 */
[----:B------:R-:W0:Y:S08]  /*1040*/  @P0 F2I.F64.TRUNC R18, R18 ;  /* 0x0000001200120311 */ /* 0x000e30000030d100 */
[----:B0-----:R-:W4:Y:S02]  /*1050*/  @P0 I2F.F64 R10, R18 ;  /* 0x00000012000a0312 */ /* 0x001f240000201c00 */
[----:B----4-:R-:W-:-:S06]  /*1060*/  @P0 DFMA R12, R12, R14, R10 ;  /* 0x0000000e0c0c022b */ /* 0x010fcc000000000a */
[----:B------:R-:W0:Y:S08]  /*1070*/  @P0 F2I.F64.TRUNC R26, R12 ;  /* 0x0000000c001a0311 */ /* 0x000e30000030d100 */
[----:B0-----:R-:W5:Y:S02]  /*1080*/  @P1 I2F.F64 R10, R26 ;  /* 0x0000001a000a1312 */ /* 0x001f640000201c00 */
[----:B-----5:R-:W-:-:S06]  /*1090*/  @P1 DFMA R10, R8, R16, R10 ;  /* 0x00000010080a122b */ /* 0x020fcc000000000a */
[----:B------:R4:W0:Y:S05]  /*10a0*/  @P1 F2I.F64.TRUNC R26, R10 ;  /* 0x0000000a001a1311 */ /* 0x00082a000030d100 */
.L_x_7:
[----:B------:R-:W5:Y:S01]  /*10b0*/  LDCU UR6, c[0x0][0x39c] ;  /* 0x00007380ff0677ac */ /* 0x000f620008000800 */
[----:B------:R-:W2:Y:S01]  /*10c0*/  LDC.64 R8, c[0x0][0x390] ;  /* 0x0000e400ff087b82 */ /* 0x000ea20000000a00 */
[----:B01-3--:R-:W0:Y:S01]  /*10d0*/  I2F.F64 R26, R26 ;  /* 0x0000001a001a7312 */ /* 0x00be220000201c00 */
[----:B-----5:R-:W-:Y:S01]  /*10e0*/  IMAD R7, R0, UR6, R5 ;  /* 0x0000000600077c24 */ /* 0x020fe2000f8e0205 */
[----:B------:R-:W-:-:S04]  /*10f0*/  IADD3 R5, PT, PT, R5, 0x1, RZ ;  /* 0x0000000105057810 */ /* 0x000fc80007ffe0ff */
[----:B------:R-:W-:Y:S01]  /*1100*/  ISETP.NE.AND P0, PT, R5, UR6, PT ;  /* 0x0000000605007c0c */ /* 0x000fe2000bf05270 */
[----:B--2---:R-:W-:-:S05]  /*1110*/  IMAD.WIDE.U32 R8, R7, 0x8, R8 ;  /* 0x0000000807087825 */ /* 0x004fca00078e0008 */
[----:B0-----:R0:W-:Y:S07]  /*1120*/  STG.E.64 desc[UR4][R8.64], R26 ;  /* 0x0000001a08007986 */ /* 0x0011ee000c101b04 */
[----:B------:R-:W-:Y:S05]  /*1130*/  @P0 BRA `(.L_x_9) ;  /* 0xfffffff400240947 */ /* 0x000fea000383ffff */
[----:B------:R-:W-:Y:S05]  /*1140*/  EXIT ;  /* 0x000000000000794d */ /* 0x000fea0003800000 */
.L_x_10:
[----:B------:R-:W-:-:S00]  /*1150*/  BRA `(.L_x_10) ;  /* 0xfffffffc00fc7947 */ /* 0x000fc0000383ffff */
[----:B------:R-:W-:-:S00]  /*1160*/  NOP ;  /* 0x0000000000007918 */ /* 0x000fc00000000000 */
        /* <DEDUP_REMOVED lines=9> */
.L_x_27:


//--------------------- .text._Z20matrix_multi_kernel1PdS_S_iii --------------------------
	.section	.text._Z20matrix_multi_kernel1PdS_S_iii,"ax",@progbits
	.align	128
        .global         _Z20matrix_multi_kernel1PdS_S_iii
        .type           _Z20matrix_multi_kernel1PdS_S_iii,@function
        .size           _Z20matrix_multi_kernel1PdS_S_iii,(.L_x_28 - _Z20matrix_multi_kernel1PdS_S_iii)
        .other          _Z20matrix_multi_kernel1PdS_S_iii,@"STO_CUDA_ENTRY STV_DEFAULT"
_Z20matrix_multi_kernel1PdS_S_iii:
.text._Z20matrix_multi_kernel1PdS_S_iii:
[----:B------:R-:W-:Y:S01]  /*0000*/  LDC R1, c[0x0][0x37c] ;  /* 0x0000df00ff017b82 */ /* 0x000fe20000000800 */
[----:B------:R-:W0:Y:S07]  /*0010*/  S2R R24, SR_TID.X ;  /* 0x0000000000187919 */ /* 0x000e2e0000002100 */
[----:B------:R-:W1:Y:S01]  /*0020*/  S2UR UR5, SR_CTAID.X ;  /* 0x00000000000579c3 */ /* 0x000e620000002500 */
[----:B------:R-:W1:Y:S07]  /*0030*/  LDCU UR4, c[0x0][0x360] ;  /* 0x00006c00ff0477ac */ /* 0x000e6e0008000800 */
[----:B------:R-:W2:Y:S01]  /*0040*/  LDC.64 R4, c[0x0][0x398] ;  /* 0x0000e600ff047b82 */ /* 0x000ea20000000a00 */
[----:B-1----:R-:W-:-:S06]  /*0050*/  UIMAD UR4, UR4, UR5, URZ ;  /* 0x00000005040472a4 */ /* 0x002fcc000f8e02ff */
[----:B0-----:R-:W-:Y:S02]  /*0060*/  IADD3 R2, PT, PT, R24, UR4, RZ ;  /* 0x0000000418027c10 */ /* 0x001fe4000fffe0ff */
[----:B--2---:R-:W-:-:S04]  /*0070*/  ISETP.NE.AND P0, PT, R4, RZ, PT ;  /* 0x000000ff0400720c */ /* 0x004fc80003f05270 */
        /* <DEDUP_REMOVED lines=14> */
[C---:B------:R-:W-:Y:S01]  /*0160*/  IMAD R25, R5.reuse, 0x2, R2 ;  /* 0x0000000205197824 */ /* 0x040fe200078e0202 */
[C---:B------:R-:W-:Y:S01]  /*0170*/  IADD3 R24, PT, PT, R5.reuse, UR4, R24 ;  /* 0x0000000405187c10 */ /* 0x040fe2000fffe018 */
[C-C-:B------:R-:W-:Y:S01]  /*0180*/  IMAD R26, R5.reuse, 0x3, R2.reuse ;  /* 0x00000003051a7824 */ /* 0x140fe200078e0202 */
[CC--:B------:R-:W-:Y:S01]  /*0190*/  LEA R27, R5.reuse, R2.reuse, 0x2 ;  /* 0x00000002051b7211 */ /* 0x0c0fe200078e10ff */
[C-C-:B------:R-:W-:Y:S01]  /*01a0*/  IMAD R28, R5.reuse, 0x5, R2.reuse ;  /* 0x00000005051c7824 */ /* 0x140fe200078e0202 */
[----:B------:R-:W-:Y:S01]  /*01b0*/  MOV R31, R2 ;  /* 0x00000002001f7202 */ /* 0x000fe20000000f00 */
[C-C-:B------:R-:W-:Y:S01]  /*01c0*/  IMAD R29, R5.reuse, 0x6, R2.reuse ;  /* 0x00000006051d7824 */ /* 0x140fe200078e0202 */
[----:B------:R-:W-:Y:S01]  /*01d0*/  IADD3 R3, PT, PT, -R0, RZ, RZ ;  /* 0x000000ff00037210 */ /* 0x000fe20007ffe1ff */
[----:B------:R-:W-:-:S07]  /*01e0*/  IMAD R30, R5, 0x7, R2 ;  /* 0x00000007051e7824 */ /* 0x000fce00078e0202 */
.L_x_13:
[----:B------:R-:W-:Y:S02]  /*01f0*/  VIADD R3, R3, 0x8 ;  /* 0x0000000803037836 */ /* 0x000fe40000000000 */
[--C-:B01----:R-:W-:Y:S01]  /*0200*/  IMAD.WIDE.U32 R20, R31, 0x8, R6.reuse ;  /* 0x000000081f147825 */ /* 0x103fe200078e0006 */
[----:B------:R-:W-:Y:S02]  /*0210*/  LEA R31, R5, R31, 0x3 ;  /* 0x0000001f051f7211 */ /* 0x000fe400078e18ff */
[----:B------:R-:W-:Y:S01]  /*0220*/  ISETP.NE.AND P1, PT, R3, RZ, PT ;  /* 0x000000ff0300720c */ /* 0x000fe20003f25270 */
[--C-:B------:R-:W-:Y:S01]  /*0230*/  IMAD.WIDE.U32 R22, R24, 0x8, R6.reuse ;  /* 0x0000000818167825 */ /* 0x100fe200078e0006 */
[----:B------:R1:W-:Y:S01]  /*0240*/  STG.E.64 desc[UR6][R20.64], RZ ;  /* 0x000000ff14007986 */ /* 0x0003e2000c101b06 */
[----:B------:R-:W-:Y:S02]  /*0250*/  LEA R24, R5, R24, 0x3 ;  /* 0x0000001805187211 */ /* 0x000fe400078e18ff */
[----:B------:R-:W-:Y:S01]  /*0260*/  IMAD.WIDE.U32 R12, R25, 0x8, R6 ;  /* 0x00000008190c7825 */ /* 0x000fe200078e0006 */
[----:B------:R1:W-:Y:S01]  /*0270*/  STG.E.64 desc[UR6][R22.64], RZ ;  /* 0x000000ff16007986 */ /* 0x0003e2000c101b06 */
[----:B------:R-:W-:-:S02]  /*0280*/  LEA R25, R5, R25, 0x3 ;  /* 0x0000001905197211 */ /* 0x000fc400078e18ff */
[--C-:B------:R-:W-:Y:S01]  /*0290*/  IMAD.WIDE.U32 R8, R26, 0x8, R6.reuse ;  /* 0x000000081a087825 */ /* 0x100fe200078e0006 */
[----:B------:R1:W-:Y:S03]  /*02a0*/  STG.E.64 desc[UR6][R12.64], RZ ;  /* 0x000000ff0c007986 */ /* 0x0003e6000c101b06 */
[--C-:B------:R-:W-:Y:S01]  /*02b0*/  IMAD.WIDE.U32 R10, R27, 0x8, R6.reuse ;  /* 0x000000081b0a7825 */ /* 0x100fe200078e0006 */
[----:B------:R1:W-:Y:S01]  /*02c0*/  STG.E.64 desc[UR6][R8.64], RZ ;  /* 0x000000ff08007986 */ /* 0x0003e2000c101b06 */
[C---:B------:R-:W-:Y:S02]  /*02d0*/  LEA R27, R5.reuse, R27, 0x3 ;  /* 0x0000001b051b7211 */ /* 0x040fe400078e18ff */
[----:B------:R-:W-:Y:S01]  /*02e0*/  IMAD.WIDE.U32 R14, R28, 0x8, R6 ;  /* 0x000000081c0e7825 */ /* 0x000fe200078e0006 */
[----:B------:R1:W-:Y:S01]  /*02f0*/  STG.E.64 desc[UR6][R10.64], RZ ;  /* 0x000000ff0a007986 */ /* 0x0003e2000c101b06 */
[----:B------:R-:W-:-:S02]  /*0300*/  LEA R28, R5, R28, 0x3 ;  /* 0x0000001c051c7211 */ /* 0x000fc400078e18ff */
[--C-:B------:R-:W-:Y:S01]  /*0310*/  IMAD.WIDE.U32 R16, R29, 0x8, R6.reuse ;  /* 0x000000081d107825 */ /* 0x100fe200078e0006 */
[----:B------:R1:W-:Y:S01]  /*0320*/  STG.E.64 desc[UR6][R14.64], RZ ;  /* 0x000000ff0e007986 */ /* 0x0003e2000c101b06 */
[C---:B------:R-:W-:Y:S02]  /*0330*/  LEA R29, R5.reuse, R29, 0x3 ;  /* 0x0000001d051d7211 */ /* 0x040fe400078e18ff */
[----:B------:R-:W-:Y:S01]  /*0340*/  IMAD.WIDE.U32 R18, R30, 0x8, R6 ;  /* 0x000000081e127825 */ /* 0x000fe200078e0006 */
[----:B------:R1:W-:Y:S03]  /*0350*/  STG.E.64 desc[UR6][R16.64], RZ ;  /* 0x000000ff10007986 */ /* 0x0003e6000c101b06 */
[C---:B------:R-:W-:Y:S01]  /*0360*/  IMAD R26, R5.reuse, 0x8, R26 ;  /* 0x00000008051a7824 */ /* 0x040fe200078e021a */
[----:B------:R1:W-:Y:S01]  /*0370*/  STG.E.64 desc[UR6][R18.64], RZ ;  /* 0x000000ff12007986 */ /* 0x0003e2000c101b06 */
[----:B------:R-:W-:Y:S01]  /*0380*/  IMAD R30, R5, 0x8, R30 ;  /* 0x00000008051e7824 */ /* 0x000fe200078e021e */
[----:B------:R-:W-:Y:S06]  /*0390*/  @P1 BRA `(.L_x_13) ;  /* 0xfffffffc00941947 */ /* 0x000fec000383ffff */
.L_x_12:
[----:B------:R-:W-:Y:S05]  /*03a0*/  @!P0 EXIT ;  /* 0x000000000000894d */ /* 0x000fea0003800000 */
[----:B------:R-:W-:Y:S02]  /*03b0*/  ISETP.GE.U32.AND P0, PT, R32, 0x4, PT ;  /* 0x000000042000780c */ /* 0x000fe40003f06070 */
[----:B-1----:R-:W-:-:S04]  /*03c0*/  LOP3.LUT R14, R4, 0x3, RZ, 0xc0, !PT ;  /* 0x00000003040e7812 */ /* 0x002fc800078ec0ff */
[----:B------:R-:W-:-:S07]  /*03d0*/  ISETP.NE.AND P1, PT, R14, RZ, PT ;  /* 0x000000ff0e00720c */ /* 0x000fce0003f25270 */
[----:B------:R-:W-:Y:S06]  /*03e0*/  @!P0 BRA `(.L_x_14) ;  /* 0x0000000000388947 */ /* 0x000fec0003800000 */
[----:B------:R-:W0:Y:S01]  /*03f0*/  LDC.64 R12, c[0x0][0x390] ;  /* 0x0000e400ff0c7b82 */ /* 0x000e220000000a00 */
[C---:B------:R-:W-:Y:S02]  /*0400*/  IMAD R6, R0.reuse, R5, R2 ;  /* 0x0000000500067224 */ /* 0x040fe400078e0202 */
[----:B------:R-:W-:-:S03]  /*0410*/  VIADD R0, R0, 0x4 ;  /* 0x0000000400007836 */ /* 0x000fc60000000000 */
[----:B------:R-:W-:-:S04]  /*0420*/  IADD3 R8, PT, PT, R6, R5, RZ ;  /* 0x0000000506087210 */ /* 0x000fc80007ffe0ff */
[----:B------:R-:W-:-:S04]  /*0430*/  IADD3 R10, PT, PT, R8, R5, RZ ;  /* 0x00000005080a7210 */ /* 0x000fc80007ffe0ff */
[----:B------:R-:W-:Y:S01]  /*0440*/  IADD3 R3, PT, PT, R10, R5, RZ ;  /* 0x000000050a037210 */ /* 0x000fe20007ffe0ff */
        /* <DEDUP_REMOVED lines=8> */
.L_x_14:
[----:B------:R-:W-:Y:S05]  /*04d0*/  @!P1 EXIT ;  /* 0x000000000000994d */ /* 0x000fea0003800000 */
[----:B------:R-:W-:Y:S02]  /*04e0*/  ISETP.NE.AND P0, PT, R14, 0x1, PT ;  /* 0x000000010e00780c */ /* 0x000fe40003f05270 */
[----:B------:R-:W-:-:S04]  /*04f0*/  LOP3.LUT R4, R4, 0x1, RZ, 0xc0, !PT ;  /* 0x0000000104047812 */ /* 0x000fc800078ec0ff */
[----:B------:R-:W-:-:S07]  /*0500*/  ISETP.NE.U32.AND P1, PT, R4, 0x1, PT ;  /* 0x000000010400780c */ /* 0x000fce0003f25070 */
[----:B------:R-:W-:Y:S06]  /*0510*/  @!P0 BRA `(.L_x_15) ;  /* 0x0000000000208947 */ /* 0x000fec0003800000 */
[----:B0-----:R-:W0:Y:S01]  /*0520*/  LDC.64 R6, c[0x0][0x390] ;  /* 0x0000e400ff067b82 */ /* 0x001e220000000a00 */
[C---:B------:R-:W-:Y:S01]  /*0530*/  IMAD R8, R0.reuse, R5, R2 ;  /* 0x0000000500087224 */ /* 0x040fe200078e0202 */
[----:B------:R-:W-:-:S04]  /*0540*/  IADD3 R0, PT, PT, R0, 0x2, RZ ;  /* 0x0000000200007810 */ /* 0x000fc80007ffe0ff */
[C---:B------:R-:W-:Y:S01]  /*0550*/  IADD3 R3, PT, PT, R8.reuse, R5, RZ ;  /* 0x0000000508037210 */ /* 0x040fe20007ffe0ff */
[----:B0-----:R-:W-:-:S04]  /*0560*/  IMAD.WIDE.U32 R8, R8, 0x8, R6 ;  /* 0x0000000808087825 */ /* 0x001fc800078e0006 */
[----:B------:R-:W-:Y:S01]  /*0570*/  IMAD.WIDE.U32 R6, R3, 0x8, R6 ;  /* 0x0000000803067825 */ /* 0x000fe200078e0006 */
[----:B------:R1:W-:Y:S04]  /*0580*/  STG.E.64 desc[UR6][R8.64], RZ ;  /* 0x000000ff08007986 */ /* 0x0003e8000c101b06 */
[----:B------:R1:W-:Y:S02]  /*0590*/  STG.E.64 desc[UR6][R6.64], RZ ;  /* 0x000000ff06007986 */ /* 0x0003e4000c101b06 */
.L_x_15:
[----:B------:R-:W-:Y:S05]  /*05a0*/  @P1 EXIT ;  /* 0x000000000000194d */ /* 0x000fea0003800000 */
[----:B01----:R-:W0:Y:S01]  /*05b0*/  LDC.64 R6, c[0x0][0x390] ;  /* 0x0000e400ff067b82 */ /* 0x003e220000000a00 */
[----:B------:R-:W-:-:S04]  /*05c0*/  IMAD R3, R0, R5, R2 ;  /* 0x0000000500037224 */ /* 0x000fc800078e0202 */
[----:B0-----:R-:W-:-:S05]  /*05d0*/  IMAD.WIDE.U32 R2, R3, 0x8, R6 ;  /* 0x0000000803027825 */ /* 0x001fca00078e0006 */
[----:B------:R-:W-:Y:S01]  /*05e0*/  STG.E.64 desc[UR6][R2.64], RZ ;  /* 0x000000ff02007986 */ /* 0x000fe2000c101b06 */
[----:B------:R-:W-:Y:S05]  /*05f0*/  EXIT ;  /* 0x000000000000794d */ /* 0x000fea0003800000 */
.L_x_11:
[C---:B------:R-:W-:Y:S01]  /*0600*/  IADD3 R3, PT, PT, R11.reuse, UR4, R24 ;  /* 0x000000040b037c10 */ /* 0x040fe2000fffe018 */
[C-C-:B------:R-:W-:Y:S01]  /*0610*/  IMAD R6, R11.reuse, 0x3, R2.reuse ;  /* 0x000000030b067824 */ /* 0x140fe200078e0202 */
[C---:B------:R-:W-:Y:S01]  /*0620*/  LOP3.LUT R4, R11.reuse, 0x7, RZ, 0xc0, !PT ;  /* 0x000000070b047812 */ /* 0x040fe200078ec0ff */
[C-C-:B------:R-:W-:Y:S01]  /*0630*/  IMAD R8, R11.reuse, 0x5, R2.reuse ;  /* 0x000000050b087824 */ /* 0x140fe200078e0202 */
[C---:B------:R-:W-:Y:S01]  /*0640*/  LOP3.LUT R5, R11.reuse, 0xfffffff8, RZ, 0xc0, !PT ;  /* 0xfffffff80b057812 */ /* 0x040fe200078ec0ff */
[C-C-:B------:R-:W-:Y:S01]  /*0650*/  IMAD R9, R11.reuse, 0x6, R2.reuse ;  /* 0x000000060b097824 */ /* 0x140fe200078e0202 */
[C---:B------:R-:W-:Y:S01]  /*0660*/  LEA R7, R11.reuse, R2, 0x2 ;  /* 0x000000020b077211 */ /* 0x040fe200078e10ff */
[----:B------:R-:W-:Y:S02]  /*0670*/  IMAD R10, R11, 0x7, R2 ;  /* 0x000000070b0a7824 */ /* 0x000fe400078e0202 */
[----:B------:R-:W-:-:S07]  /*0680*/  IMAD.MOV.U32 R11, RZ, RZ, RZ ;  /* 0x000000ffff0b7224 */ /* 0x000fce00078e00ff */
.L_x_20:
[----:B0-----:R-:W0:Y:S01]  /*0690*/  LDC R12, c[0x0][0x3a0] ;  /* 0x0000e800ff0c7b82 */ /* 0x001e220000000800 */
[----:B------:R-:W-:Y:S01]  /*06a0*/  HFMA2 R26, -RZ, RZ, 0, 0 ;  /* 0x00000000ff1a7431 */ /* 0x000fe200000001ff */
[----:B------:R-:W-:Y:S02]  /*06b0*/  MOV R13, RZ ;  /* 0x000000ff000d7202 */ /* 0x000fe40000000f00 */
[----:B0-----:R-:W-:-:S13]  /*06c0*/  ISETP.GE.U32.AND P0, PT, R12, 0x8, PT ;  /* 0x000000080c00780c */ /* 0x001fda0003f06070 */
[----:B------:R-:W-:Y:S05]  /*06d0*/  @!P0 BRA `(.L_x_16) ;  /* 0x0000000400648947 */ /* 0x000fea0003800000 */
[----:B------:R-:W-:Y:S01]  /*06e0*/  IADD3 R0, PT, PT, -R5, RZ, RZ ;  /* 0x000000ff05007210 */ /* 0x000fe20007ffe1ff */
[----:B------:R-:W-:Y:S01]  /*06f0*/  IMAD R31, R12, 0x2, R2 ;  /* 0x000000020c1f7824 */ /* 0x000fe200078e0202 */
[----:B------:R-:W-:Y:S01]  /*0700*/  MOV R26, RZ ;  /* 0x000000ff001a7202 */ /* 0x000fe20000000f00 */
[----:B------:R-:W-:Y:S01]  /*0710*/  IMAD R27, R11, R12, 0x3 ;  /* 0x000000030b1b7424 */ /* 0x000fe200078e020c */
[----:B------:R-:W-:Y:S01]  /*0720*/  MOV R13, R2 ;  /* 0x00000002000d7202 */ /* 0x000fe20000000f00 */
[----:B------:R-:W-:Y:S01]  /*0730*/  IMAD.MOV.U32 R35, RZ, RZ, R9 ;  /* 0x000000ffff237224 */ /* 0x000fe200078e0009 */
[----:B------:R-:W-:Y:S02]  /*0740*/  MOV R33, R10 ;  /* 0x0000000a00217202 */ /* 0x000fe40000000f00 */
[----:B------:R-:W-:Y:S02]  /*0750*/  MOV R37, R8 ;  /* 0x0000000800257202 */ /* 0x000fe40000000f00 */
[----:B------:R-:W-:-:S02]  /*0760*/  MOV R24, R7 ;  /* 0x0000000700187202 */ /* 0x000fc40000000f00 */
[----:B------:R-:W-:Y:S02]  /*0770*/  MOV R25, R6 ;  /* 0x0000000600197202 */ /* 0x000fe40000000f00 */
[----:B------:R-:W-:-:S07]  /*0780*/  MOV R29, R3 ;  /* 0x00000003001d7202 */ /* 0x000fce0000000f00 */
.L_x_17:
[----:B0-----:R-:W0:Y:S01]  /*0790*/  LDC.64 R20, c[0x0][0x380] ;  /* 0x0000e000ff147b82 */ /* 0x001e220000000a00 */
[----:B------:R-:W-:-:S07]  /*07a0*/  VIADD R19, R27, 0xfffffffd ;  /* 0xfffffffd1b137836 */ /* 0x000fce0000000000 */
[----:B-1----:R-:W1:Y:S01]  /*07b0*/  LDC.64 R22, c[0x0][0x388] ;  /* 0x0000e200ff167b82 */ /* 0x002e620000000a00 */
[----:B0-----:R-:W-:-:S06]  /*07c0*/  IMAD.WIDE.U32 R18, R19, 0x8, R20 ;  /* 0x0000000813127825 */ /* 0x001fcc00078e0014 */
[----:B------:R-:W2:Y:S01]  /*07d0*/  LDG.E.64 R18, desc[UR6][R18.64] ;  /* 0x0000000612127981 */ /* 0x000ea2000c1e1b00 */
[----:B-1----:R-:W-:-:S06]  /*07e0*/  IMAD.WIDE.U32 R16, R13, 0x8, R22 ;  /* 0x000000080d107825 */ /* 0x002fcc00078e0016 */
[----:B------:R-:W2:Y:S01]  /*07f0*/  LDG.E.64 R16, desc[UR6][R16.64] ;  /* 0x0000000610107981 */ /* 0x000ea2000c1e1b00 */
[----:B------:R-:W2:Y:S01]  /*0800*/  I2F.F64 R14, R26 ;  /* 0x0000001a000e7312 */ /* 0x000ea20000201c00 */
[----:B------:R-:W-:Y:S01]  /*0810*/  IADD3 R28, PT, PT, R27, -0x2, RZ ;  /* 0xfffffffe1b1c7810 */ /* 0x000fe20007ffe0ff */
[----:B--2---:R-:W-:-:S04]  /*0820*/  DFMA R14, R18, R16, R14 ;  /* 0x00000010120e722b */ /* 0x004fc8000000000e */
[----:B------:R-:W-:-:S04]  /*0830*/  IMAD.WIDE.U32 R18, R28, 0x8, R20 ;  /* 0x000000081c127825 */ /* 0x000fc800078e0014 */
[----:B------:R-:W-:Y:S02]  /*0840*/  IMAD.WIDE.U32 R16, R29, 0x8, R22 ;  /* 0x000000081d107825 */ /* 0x000fe400078e0016 */
[----:B------:R-:W2:Y:S04]  /*0850*/  LDG.E.64 R18, desc[UR6][R18.64] ;  /* 0x0000000612127981 */ /* 0x000ea8000c1e1b00 */
[----:B------:R-:W2:Y:S01]  /*0860*/  LDG.E.64 R16, desc[UR6][R16.64] ;  /* 0x0000000610107981 */ /* 0x000ea2000c1e1b00 */
[----:B------:R-:W0:Y:S01]  /*0870*/  F2I.F64.TRUNC R28, R14 ;  /* 0x0000000e001c7311 */ /* 0x000e22000030d100 */
[----:B------:R-:W-:-:S07]  /*0880*/  IADD3 R30, PT, PT, R27, -0x1, RZ ;  /* 0xffffffff1b1e7810 */ /* 0x000fce0007ffe0ff */
[----:B0-----:R-:W2:Y:S02]  /*0890*/  I2F.F64 R14, R28 ;  /* 0x0000001c000e7312 */ /* 0x001ea40000201c00 */
[----:B--2---:R-:W-:Y:S01]  /*08a0*/  DFMA R14, R18, R16, R14 ;  /* 0x00000010120e722b */ /* 0x004fe2000000000e */
[----:B------:R-:W-:-:S04]  /*08b0*/  IMAD.WIDE.U32 R18, R30, 0x8, R20 ;  /* 0x000000081e127825 */ /* 0x000fc800078e0014 */
[----:B------:R-:W-:Y:S02]  /*08c0*/  IMAD.WIDE.U32 R16, R31, 0x8, R22 ;  /* 0x000000081f107825 */ /* 0x000fe400078e0016 */
[----:B------:R-:W2:Y:S04]  /*08d0*/  LDG.E.64 R18, desc[UR6][R18.64] ;  /* 0x0000000612127981 */ /* 0x000ea8000c1e1b00 */
[----:B------:R-:W2:Y:S01]  /*08e0*/  LDG.E.64 R16, desc[UR6][R16.64] ;  /* 0x0000000610107981 */ /* 0x000ea2000c1e1b00 */
[----:B------:R-:W0:Y:S08]  /*08f0*/  F2I.F64.TRUNC R26, R14 ;  /* 0x0000000e001a7311 */ /* 0x000e30000030d100 */
[----:B0-----:R-:W2:Y:S02]  /*0900*/  I2F.F64 R14, R26 ;  /* 0x0000001a000e7312 */ /* 0x001ea40000201c00 */
[----:B--2---:R-:W-:Y:S01]  /*0910*/  DFMA R14, R18, R16, R14 ;  /* 0x00000010120e722b */ /* 0x004fe2000000000e */
[----:B------:R-:W-:-:S04]  /*0920*/  IMAD.WIDE.U32 R18, R27, 0x8, R20 ;  /* 0x000000081b127825 */ /* 0x000fc800078e0014 */
[----:B------:R-:W-:Y:S02]  /*0930*/  IMAD.WIDE.U32 R16, R25, 0x8, R22 ;  /* 0x0000000819107825 */ /* 0x000fe400078e0016 */
[----:B------:R-:W2:Y:S04]  /*0940*/  LDG.E.64 R18, desc[UR6][R18.64] ;  /* 0x0000000612127981 */ /* 0x000ea8000c1e1b00 */
[----:B------:R-:W2:Y:S01]  /*0950*/  LDG.E.64 R16, desc[UR6][R16.64] ;  /* 0x0000000610107981 */ /* 0x000ea2000c1e1b00 */
[----:B------:R-:W0:Y:S01]  /*0960*/  F2I.F64.TRUNC R28, R14 ;  /* 0x0000000e001c7311 */ /* 0x000e22000030d100 */
[----:B------:R-:W-:-:S07]  /*0970*/  IADD3 R30, PT, PT, R27, 0x1, RZ ;  /* 0x000000011b1e7810 */ /* 0x000fce0007ffe0ff */
        /* <DEDUP_REMOVED lines=15> */
[----:B------:R-:W-:-:S07]  /*0a70*/  VIADD R30, R27, 0x3 ;  /* 0x000000031b1e7836 */ /* 0x000fce0000000000 */
[----:B0-----:R-:W2:Y:S01]  /*0a80*/  I2F.F64 R14, R28 ;  /* 0x0000001c000e7312 */ /* 0x001ea20000201c00 */
[----:B------:R-:W-:Y:S01]  /*0a90*/  IADD3 R26, PT, PT, R27, 0x4, RZ ;  /* 0x000000041b1a7810 */ /* 0x000fe20007ffe0ff */
[----:B--2---:R-:W-:Y:S01]  /*0aa0*/  DFMA R14, R18, R16, R14 ;  /* 0x00000010120e722b */ /* 0x004fe2000000000e */
[----:B------:R-:W-:-:S04]  /*0ab0*/  IMAD.WIDE.U32 R16, R30, 0x8, R20 ;  /* 0x000000081e107825 */ /* 0x000fc800078e0014 */
[----:B------:R-:W-:Y:S02]  /*0ac0*/  IMAD.WIDE.U32 R18, R35, 0x8, R22 ;  /* 0x0000000823127825 */ /* 0x000fe400078e0016 */
        /* <DEDUP_REMOVED lines=11> */
[----:B------:R-:W-:Y:S01]  /*0b80*/  IADD3 R27, PT, PT, R27, 0x8, RZ ;  /* 0x000000081b1b7810 */ /* 0x000fe20007ffe0ff */
[C---:B------:R-:W-:Y:S01]  /*0b90*/  IMAD R35, R12.reuse, 0x8, R35 ;  /* 0x000000080c237824 */ /* 0x040fe200078e0223 */
[C---:B------:R-:W-:Y:S02]  /*0ba0*/  LEA R13, R12.reuse, R13, 0x3 ;  /* 0x0000000d0c0d7211 */ /* 0x040fe400078e18ff */
[C---:B------:R-:W-:Y:S02]  /*0bb0*/  LEA R31, R12.reuse, R31, 0x3 ;  /* 0x0000001f0c1f7211 */ /* 0x040fe400078e18ff */
[C---:B------:R-:W-:Y:S02]  /*0bc0*/  LEA R25, R12.reuse, R25, 0x3 ;  /* 0x000000190c197211 */ /* 0x040fe400078e18ff */
[----:B------:R-:W-:-:S02]  /*0bd0*/  LEA R24, R12, R24, 0x3 ;  /* 0x000000180c187211 */ /* 0x000fc400078e18ff */
        /* <DEDUP_REMOVED lines=9> */
.L_x_16:
[----:B------:R-:W-:-:S13]  /*0c70*/  ISETP.NE.AND P0, PT, R4, RZ, PT ;  /* 0x000000ff0400720c */ /* 0x000fda0003f05270 */
[----:B------:R-:W-:Y:S05]  /*0c80*/  @!P0 BRA `(.L_x_18) ;  /* 0x00000004003c8947 */ /* 0x000fea0003800000 */
[----:B------:R-:W-:-:S04]  /*0c90*/  IADD3 R0, PT, PT, R4, -0x1, RZ ;  /* 0xffffffff04007810 */ /* 0x000fc80007ffe0ff */
[----:B------:R-:W-:Y:S02]  /*0ca0*/  ISETP.GE.U32.AND P0, PT, R0, 0x3, PT ;  /* 0x000000030000780c */ /* 0x000fe40003f06070 */
[----:B------:R-:W-:-:S11]  /*0cb0*/  LOP3.LUT P1, R0, R12, 0x3, RZ, 0xc0, !PT ;  /* 0x000000030c007812 */ /* 0x000fd6000782c0ff */
[----:B------:R-:W-:Y:S05]  /*0cc0*/  @!P0 BRA `(.L_x_19) ;  /* 0x00000000009c8947 */ /* 0x000fea0003800000 */
[----:B0-----:R-:W0:Y:S01]  /*0cd0*/  LDC.64 R16, c[0x0][0x380] ;  /* 0x0000e000ff107b82 */ /* 0x001e220000000a00 */
[-C--:B------:R-:W-:Y:S02]  /*0ce0*/  IMAD R27, R11, R12.reuse, R13 ;  /* 0x0000000c0b1b7224 */ /* 0x080fe400078e020d */
[----:B------:R-:W-:-:S05]  /*0cf0*/  IMAD R19, R13, R12, R2 ;  /* 0x0000000c0d137224 */ /* 0x000fca00078e0202 */
[----:B------:R-:W2:Y:S01]  /*0d00*/  LDC.64 R14, c[0x0][0x388] ;  /* 0x0000e200ff0e7b82 */ /* 0x000ea20000000a00 */
[----:B0-----:R-:W-:-:S06]  /*0d10*/  IMAD.WIDE.U32 R30, R27, 0x8, R16 ;  /* 0x000000081b1e7825 */ /* 0x001fcc00078e0010 */
[----:B------:R-:W3:Y:S01]  /*0d20*/  LDG.E.64 R30, desc[UR6][R30.64] ;  /* 0x000000061e1e7981 */ /* 0x000ee2000c1e1b00 */
[----:B--2---:R-:W-:-:S06]  /*0d30*/  IMAD.WIDE.U32 R28, R19, 0x8, R14 ;  /* 0x00000008131c7825 */ /* 0x004fcc00078e000e */
[----:B------:R-:W3:Y:S01]  /*0d40*/  LDG.E.64 R28, desc[UR6][R28.64] ;  /* 0x000000061c1c7981 */ /* 0x000ee2000c1e1b00 */
[----:B------:R-:W-:Y:S01]  /*0d50*/  IADD3 R21, PT, PT, R27, 0x1, RZ ;  /* 0x000000011b157810 */ /* 0x000fe20007ffe0ff */
[----:B------:R-:W-:-:S04]  /*0d60*/  IMAD.IADD R33, R19, 0x1, R12 ;  /* 0x0000000113217824 */ /* 0x000fc800078e020c */
[----:B------:R-:W-:-:S04]  /*0d70*/  IMAD.WIDE.U32 R18, R21, 0x8, R16 ;  /* 0x0000000815127825 */ /* 0x000fc800078e0010 */
[----:B------:R-:W-:Y:S02]  /*0d80*/  IMAD.WIDE.U32 R20, R33, 0x8, R14 ;  /* 0x0000000821147825 */ /* 0x000fe400078e000e */
[----:B------:R-:W2:Y:S04]  /*0d90*/  LDG.E.64 R18, desc[UR6][R18.64] ;  /* 0x0000000612127981 */ /* 0x000ea8000c1e1b00 */
[----:B------:R-:W2:Y:S01]  /*0da0*/  LDG.E.64 R20, desc[UR6][R20.64] ;  /* 0x0000000614147981 */ /* 0x000ea2000c1e1b00 */
[----:B------:R-:W-:Y:S02]  /*0db0*/  IADD3 R23, PT, PT, R27, 0x2, RZ ;  /* 0x000000021b177810 */ /* 0x000fe40007ffe0ff */
[----:B------:R-:W-:-:S03]  /*0dc0*/  IADD3 R33, PT, PT, R33, R12, RZ ;  /* 0x0000000c21217210 */ /* 0x000fc60007ffe0ff */
[----:B------:R-:W-:-:S04]  /*0dd0*/  IMAD.WIDE.U32 R22, R23, 0x8, R16 ;  /* 0x0000000817167825 */ /* 0x000fc800078e0010 */
[----:B------:R-:W-:Y:S02]  /*0de0*/  IMAD.WIDE.U32 R24, R33, 0x8, R14 ;  /* 0x0000000821187825 */ /* 0x000fe400078e000e */
[----:B------:R-:W4:Y:S04]  /*0df0*/  LDG.E.64 R22, desc[UR6][R22.64] ;  /* 0x0000000616167981 */ /* 0x000f28000c1e1b00 */
[----:B------:R-:W4:Y:S01]  /*0e00*/  LDG.E.64 R24, desc[UR6][R24.64] ;  /* 0x0000000618187981 */ /* 0x000f22000c1e1b00 */
[----:B------:R-:W-:Y:S02]  /*0e10*/  IADD3 R27, PT, PT, R27, 0x3, RZ ;  /* 0x000000031b1b7810 */ /* 0x000fe40007ffe0ff */
[----:B------:R-:W-:-:S03]  /*0e20*/  IADD3 R33, PT, PT, R33, R12, RZ ;  /* 0x0000000c21217210 */ /* 0x000fc60007ffe0ff */
[----:B------:R-:W-:-:S04]  /*0e30*/  IMAD.WIDE.U32 R16, R27, 0x8, R16 ;  /* 0x000000081b107825 */ /* 0x000fc800078e0010 */
[----:B------:R-:W-:Y:S02]  /*0e40*/  IMAD.WIDE.U32 R14, R33, 0x8, R14 ;  /* 0x00000008210e7825 */ /* 0x000fe400078e000e */
[----:B------:R-:W5:Y:S04]  /*0e50*/  LDG.E.64 R16, desc[UR6][R16.64] ;  /* 0x0000000610107981 */ /* 0x000f68000c1e1b00 */
[----:B------:R-:W5:Y:S01]  /*0e60*/  LDG.E.64 R14, desc[UR6][R14.64] ;  /* 0x000000060e0e7981 */ /* 0x000f62000c1e1b00 */
[----:B-1----:R-:W3:Y:S01]  /*0e70*/  I2F.F64 R26, R26 ;  /* 0x0000001a001a7312 */ /* 0x002ee20000201c00 */
[----:B------:R-:W-:Y:S01]  /*0e80*/  VIADD R13, R13, 0x4 ;  /* 0x000000040d0d7836 */ /* 0x000fe20000000000 */
[----:B---3--:R-:W-:-:S06]  /*0e90*/  DFMA R30, R30, R28, R26 ;  /* 0x0000001c1e1e722b */ /* 0x008fcc000000001a */
[----:B------:R-:W0:Y:S08]  /*0ea0*/  F2I.F64.TRUNC R28, R30 ;  /* 0x0000001e001c7311 */ /* 0x000e30000030d100 */
[----:B0-----:R-:W2:Y:S02]  /*0eb0*/  I2F.F64 R28, R28 ;  /* 0x0000001c001c7312 */ /* 0x001ea40000201c00 */
[----:B--2---:R-:W-:-:S10]  /*0ec0*/  DFMA R18, R18, R20, R28 ;  /* 0x000000141212722b */ /* 0x004fd4000000001c */
[----:B------:R-:W0:Y:S08]  /*0ed0*/  F2I.F64.TRUNC R18, R18 ;  /* 0x0000001200127311 */ /* 0x000e30000030d100 */
[----:B0-----:R-:W4:Y:S02]  /*0ee0*/  I2F.F64 R20, R18 ;  /* 0x0000001200147312 */ /* 0x001f240000201c00 */
[----:B----4-:R-:W-:-:S10]  /*0ef0*/  DFMA R20, R22, R24, R20 ;  /* 0x000000181614722b */ /* 0x010fd40000000014 */
[----:B------:R-:W0:Y:S08]  /*0f00*/  F2I.F64.TRUNC R20, R20 ;  /* 0x0000001400147311 */ /* 0x000e30000030d100 */
[----:B0-----:R-:W5:Y:S02]  /*0f10*/  I2F.F64 R22, R20 ;  /* 0x0000001400167312 */ /* 0x001f640000201c00 */
[----:B-----5:R-:W-:-:S06]  /*0f20*/  DFMA R14, R16, R14, R22 ;  /* 0x0000000e100e722b */ /* 0x020fcc0000000016 */
[----:B------:R2:W3:Y:S05]  /*0f30*/  F2I.F64.TRUNC R26, R14 ;  /* 0x0000000e001a7311 */ /* 0x0004ea000030d100 */
.L_x_19:
[----:B------:R-:W-:Y:S05]  /*0f40*/  @!P1 BRA `(.L_x_18) ;  /* 0x00000000008c9947 */ /* 0x000fea0003800000 */
[----:B------:R-:W4:Y:S01]  /*0f50*/  LDC.64 R18, c[0x0][0x380] ;  /* 0x0000e000ff127b82 */ /* 0x000f220000000a00 */
[----:B------:R-:W-:-:S07]  /*0f60*/  ISETP.NE.AND P0, PT, R0, 0x1, PT ;  /* 0x000000010000780c */ /* 0x000fce0003f05270 */
[----:B0-----:R-:W2:Y:S06]  /*0f70*/  LDC.64 R16, c[0x0][0x388] ;  /* 0x0000e200ff107b82 */ /* 0x001eac0000000a00 */
[-C--:B------:R-:W-:Y:S02]  /*0f80*/  @P0 IMAD R21, R11, R12.reuse, R13 ;  /* 0x0000000c0b150224 */ /* 0x080fe400078e020d */
[----:B------:R-:W-:Y:S02]  /*0f90*/  @P0 IMAD R23, R13, R12, R2 ;  /* 0x0000000c0d170224 */ /* 0x000fe400078e0202 */
[----:B----4-:R-:W-:-:S06]  /*0fa0*/  @P0 IMAD.WIDE.U32 R24, R21, 0x8, R18 ;  /* 0x0000000815180825 */ /* 0x010fcc00078e0012 */
[----:B------:R-:W4:Y:S01]  /*0fb0*/  @P0 LDG.E.64 R24, desc[UR6][R24.64] ;  /* 0x0000000618180981 */ /* 0x000f22000c1e1b00 */
[----:B--2---:R-:W-:-:S06]  /*0fc0*/  @P0 IMAD.WIDE.U32 R14, R23, 0x8, R16 ;  /* 0x00000008170e0825 */ /* 0x004fcc00078e0010 */
[----:B------:R-:W4:Y:S01]  /*0fd0*/  @P0 LDG.E.64 R14, desc[UR6][R14.64] ;  /* 0x000000060e0e0981 */ /* 0x000f22000c1e1b00 */
[----:B------:R-:W-:Y:S02]  /*0fe0*/  @P0 IADD3 R29, PT, PT, R21, 0x1, RZ ;  /* 0x00000001151d0810 */ /* 0x000fe40007ffe0ff */
[----:B------:R-:W-:Y:S01]  /*0ff0*/  @P0 IADD3 R23, PT, PT, R23, R12, RZ ;  /* 0x0000000c17170210 */ /* 0x000fe20007ffe0ff */
[----:B------:R-:W0:Y:S02]  /*1000*/  LDC.64 R20, c[0x0][0x380] ;  /* 0x0000e000ff147b82 */ /* 0x000e240000000a00 */
[----:B------:R-:W-:-:S04]  /*1010*/  @P0 IMAD.WIDE.U32 R28, R29, 0x8, R18 ;  /* 0x000000081d1c0825 */ /* 0x000fc800078e0012 */
[----:B------:R-:W-:Y:S02]  /*1020*/  @P0 IMAD.WIDE.U32 R18, R23, 0x8, R16 ;  /* 0x0000000817120825 */ /* 0x000fe400078e0010 */
[----:B------:R-:W2:Y:S01]  /*1030*/  @P0 LDG.E.64 R16, desc[UR6][R28.64] ;  /* 0x000000061c100981 */ /* 0x000ea2000c1e1b00 */
[----:B------:R-:W5:Y:S03]  /*1040*/  LDC.64 R22, c[0x0][0x388] ;  /* 0x0000e200ff167b82 */ /* 0x000f660000000a00 */
[----:B------:R-:W2:Y:S01]  /*1050*/  @P0 LDG.E.64 R18, desc[UR6][R18.64] ;  /* 0x0000000612120981 */ /* 0x000ea2000c1e1b00 */
[----:B------:R-:W-:-:S04]  /*1060*/  LOP3.LUT R0, R12, 0x1, RZ, 0xc0, !PT ;  /* 0x000000010c007812 */ /* 0x000fc800078ec0ff */
[----:B------:R-:W-:Y:S02]  /*1070*/  ISETP.NE.U32.AND P1, PT, R0, 0x1, PT ;  /* 0x000000010000780c */ /* 0x000fe40003f25070 */
[----:B------:R-:W-:-:S11]  /*1080*/  @P0 IADD3 R13, PT, PT, R13, 0x2, RZ ;  /* 0x000000020d0d0810 */ /* 0x000fd60007ffe0ff */
[-C--:B------:R-:W-:Y:S02]  /*1090*/  @!P1 IMAD R27, R11, R12.reuse, R13 ;  /* 0x0000000c0b1b9224 */ /* 0x080fe400078e020d */
[----:B------:R-:W-:Y:S02]  /*10a0*/  @!P1 IMAD R31, R13, R12, R2 ;  /* 0x0000000c0d1f9224 */ /* 0x000fe400078e0202 */
[----:B0-----:R-:W-:-:S04]  /*10b0*/  @!P1 IMAD.WIDE.U32 R12, R27, 0x8, R20 ;  /* 0x000000081b0c9825 */ /* 0x001fc800078e0014 */
[----:B-----5:R-:W-:Y:S02]  /*10c0*/  @!P1 IMAD.WIDE.U32 R20, R31, 0x8, R22 ;  /* 0x000000081f149825 */ /* 0x020fe400078e0016 */
[----:B------:R-:W5:Y:S04]  /*10d0*/  @!P1 LDG.E.64 R12, desc[UR6][R12.64] ;  /* 0x000000060c0c9981 */ /* 0x000f68000c1e1b00 */
[----:B------:R-:W5:Y:S01]  /*10e0*/  @!P1 LDG.E.64 R20, desc[UR6][R20.64] ;  /* 0x0000000614149981 */ /* 0x000f62000c1e1b00 */
[----:B-1-3--:R-:W4:Y:S02]  /*10f0*/  @P0 I2F.F64 R22, R26 ;  /* 0x0000001a00160312 */ /* 0x00af240000201c00 */
[----:B----4-:R-:W-:-:S10]  /*1100*/  @P0 DFMA R22, R24, R14, R22 ;  /* 0x0000000e1816022b */ /* 0x010fd40000000016 */
[----:B------:R-:W0:Y:S08]  /*1110*/  @P0 F2I.F64.TRUNC R22, R22 ;  /* 0x0000001600160311 */ /* 0x000e30000030d100 */
[----:B0-----:R-:W2:Y:S02]  /*1120*/  @P0 I2F.F64 R14, R22 ;  /* 0x00000016000e0312 */ /* 0x001ea40000201c00 */
[----:B--2---:R-:W-:-:S06]  /*1130*/  @P0 DFMA R16, R16, R18, R14 ;  /* 0x000000121010022b */ /* 0x004fcc000000000e */
[----:B------:R-:W0:Y:S08]  /*1140*/  @P0 F2I.F64.TRUNC R26, R16 ;  /* 0x00000010001a0311 */ /* 0x000e30000030d100 */
[----:B0-----:R-:W5:Y:S02]  /*1150*/  @!P1 I2F.F64 R14, R26 ;  /* 0x0000001a000e9312 */ /* 0x001f640000201c00 */
[----:B-----5:R-:W-:-:S06]  /*1160*/  @!P1 DFMA R14, R12, R20, R14 ;  /* 0x000000140c0e922b */ /* 0x020fcc000000000e */
[----:B------:R4:W0:Y:S05]  /*1170*/  @!P1 F2I.F64.TRUNC R26, R14 ;  /* 0x0000000e001a9311 */ /* 0x00082a000030d100 */
.L_x_18:
[----:B------:R-:W2:Y:S01]  /*1180*/  LDCU.64 UR4, c[0x0][0x398] ;  /* 0x00007300ff0477ac */ /* 0x000ea20008000a00 */
[----:B------:R-:W5:Y:S01]  /*1190*/  LDC.64 R12, c[0x0][0x390] ;  /* 0x0000e400ff0c7b82 */ /* 0x000f620000000a00 */
[----:B01-3--:R-:W0:Y:S01]  /*11a0*/  I2F.F64 R26, R26 ;  /* 0x0000001a001a7312 */ /* 0x00be220000201c00 */
[C---:B--2-4-:R-:W-:Y:S01]  /*11b0*/  IMAD R15, R11.reuse, UR5, R2 ;  /* 0x000000050b0f7c24 */ /* 0x054fe2000f8e0202 */
[----:B------:R-:W-:-:S04]  /*11c0*/  IADD3 R11, PT, PT, R11, 0x1, RZ ;  /* 0x000000010b0b7810 */ /* 0x000fc80007ffe0ff */
[----:B------:R-:W-:Y:S01]  /*11d0*/  ISETP.NE.AND P0, PT, R11, UR4, PT ;  /* 0x000000040b007c0c */ /* 0x000fe2000bf05270 */
[----:B-----5:R-:W-:-:S05]  /*11e0*/  IMAD.WIDE.U32 R12, R15, 0x8, R12 ;  /* 0x000000080f0c7825 */ /* 0x020fca00078e000c */
[----:B0-----:R0:W-:Y:S07]  /*11f0*/  STG.E.64 desc[UR6][R12.64], R26 ;  /* 0x0000001a0c007986 */ /* 0x0011ee000c101b06 */
[----:B------:R-:W-:Y:S05]  /*1200*/  @P0 BRA `(.L_x_20) ;  /* 0xfffffff400200947 */ /* 0x000fea000383ffff */
[----:B------:R-:W-:Y:S05]  /*1210*/  EXIT ;  /* 0x000000000000794d */ /* 0x000fea0003800000 */
.L_x_21:
        /* <DEDUP_REMOVED lines=14> */
.L_x_28:


//--------------------- .text._Z19matrix_multi_kernelPdS_S_iii --------------------------
	.section	.text._Z19matrix_multi_kernelPdS_S_iii,"ax",@progbits
	.align	128
        .global         _Z19matrix_multi_kernelPdS_S_iii
        .type           _Z19matrix_multi_kernelPdS_S_iii,@function
        .size           _Z19matrix_multi_kernelPdS_S_iii,(.L_x_29 - _Z19matrix_multi_kernelPdS_S_iii)
        .other          _Z19matrix_multi_kernelPdS_S_iii,@"STO_CUDA_ENTRY STV_DEFAULT"
_Z19matrix_multi_kernelPdS_S_iii:
.text._Z19matrix_multi_kernelPdS_S_iii:
[----:B------:R-:W-:Y:S01]  /*0000*/  LDC R1, c[0x0][0x37c] ;  /* 0x0000df00ff017b82 */ /* 0x000fe20000000800 */
[----:B------:R-:W0:Y:S07]  /*0010*/  S2R R2, SR_TID.X ;  /* 0x0000000000027919 */ /* 0x000e2e0000002100 */
[----:B------:R-:W1:Y:S01]  /*0020*/  S2UR UR5, SR_CTAID.X ;  /* 0x00000000000579c3 */ /* 0x000e620000002500 */
[----:B------:R-:W1:Y:S01]  /*0030*/  LDCU UR4, c[0x0][0x360] ;  /* 0x00006c00ff0477ac */ /* 0x000e620008000800 */
[----:B------:R-:W2:Y:S01]  /*0040*/  S2R R3, SR_TID.Y ;  /* 0x0000000000037919 */ /* 0x000ea20000002200 */
[----:B------:R-:W2:Y:S01]  /*0050*/  LDCU UR6, c[0x0][0x364] ;  /* 0x00006c80ff0677ac */ /* 0x000ea20008000800 */
[----:B------:R-:W2:Y:S01]  /*0060*/  S2R R4, SR_CTAID.Y ;  /* 0x0000000000047919 */ /* 0x000ea20000002600 */
[----:B------:R-:W3:Y:S01]  /*0070*/  LDCU.64 UR8, c[0x0][0x398] ;  /* 0x00007300ff0877ac */ /* 0x000ee20008000a00 */
[----:B-1----:R-:W-:-:S06]  /*0080*/  UIMAD UR4, UR4, UR5, URZ ;  /* 0x00000005040472a4 */ /* 0x002fcc000f8e02ff */
[----:B0-----:R-:W-:-:S04]  /*0090*/  IADD3 R0, PT, PT, R2, UR4, RZ ;  /* 0x0000000402007c10 */ /* 0x001fc8000fffe0ff */
[----:B---3--:R-:W-:Y:S01]  /*00a0*/  ISETP.GE.U32.AND P0, PT, R0, UR9, PT ;  /* 0x0000000900007c0c */ /* 0x008fe2000bf06070 */
[----:B--2---:R-:W-:-:S05]  /*00b0*/  IMAD R3, R4, UR6, R3 ;  /* 0x0000000604037c24 */ /* 0x004fca000f8e0203 */
[----:B------:R-:W-:-:S13]  /*00c0*/  ISETP.GE.U32.OR P0, PT, R3, UR8, P0 ;  /* 0x0000000803007c0c */ /* 0x000fda0008706470 */
[----:B------:R-:W-:Y:S05]  /*00d0*/  @P0 EXIT ;  /* 0x000000000000094d */ /* 0x000fea0003800000 */
[----:B------:R-:W0:Y:S01]  /*00e0*/  LDC R5, c[0x0][0x3a0] ;  /* 0x0000e800ff057b82 */ /* 0x000e220000000800 */
[----:B------:R-:W1:Y:S01]  /*00f0*/  LDCU.64 UR6, c[0x0][0x358] ;  /* 0x00006b00ff0677ac */ /* 0x000e620008000a00 */
[----:B------:R-:W-:Y:S02]  /*0100*/  CS2R R26, SRZ ;  /* 0x00000000001a7805 */ /* 0x000fe4000001ff00 */
[----:B0-----:R-:W-:-:S13]  /*0110*/  ISETP.NE.AND P0, PT, R5, RZ, PT ;  /* 0x000000ff0500720c */ /* 0x001fda0003f05270 */
[----:B-1----:R-:W-:Y:S05]  /*0120*/  @!P0 BRA `(.L_x_22) ;  /* 0x0000000800448947 */ /* 0x002fea0003800000 */
[C---:B------:R-:W-:Y:S01]  /*0130*/  ISETP.GE.U32.AND P1, PT, R5.reuse, 0x8, PT ;  /* 0x000000080500780c */ /* 0x040fe20003f26070 */
[----:B------:R-:W-:Y:S01]  /*0140*/  HFMA2 R6, -RZ, RZ, 0, 0 ;  /* 0x00000000ff067431 */ /* 0x000fe200000001ff */
[----:B------:R-:W-:Y:S02]  /*0150*/  LOP3.LUT R4, R5, 0x7, RZ, 0xc0, !PT ;  /* 0x0000000705047812 */ /* 0x000fe400078ec0ff */
[----:B------:R-:W-:Y:S02]  /*0160*/  CS2R R26, SRZ ;  /* 0x00000000001a7805 */ /* 0x000fe4000001ff00 */
[----:B------:R-:W-:-:S07]  /*0170*/  ISETP.NE.AND P0, PT, R4, RZ, PT ;  /* 0x000000ff0400720c */ /* 0x000fce0003f05270 */
[----:B------:R-:W-:Y:S06]  /*0180*/  @!P1 BRA `(.L_x_23) ;  /* 0x0000000400249947 */ /* 0x000fec0003800000 */
[C---:B------:R-:W-:Y:S01]  /*0190*/  LOP3.LUT R6, R5.reuse, 0xfffffff8, RZ, 0xc0, !PT ;  /* 0xfffffff805067812 */ /* 0x040fe200078ec0ff */
[C---:B------:R-:W-:Y:S01]  /*01a0*/  IMAD R10, R5.reuse, 0x3, R0 ;  /* 0x00000003050a7824 */ /* 0x040fe200078e0200 */
[C---:B------:R-:W-:Y:S01]  /*01b0*/  IADD3 R2, PT, PT, R5.reuse, UR4, R2 ;  /* 0x0000000405027c10 */ /* 0x040fe2000fffe002 */
[C-C-:B------:R-:W-:Y:S01]  /*01c0*/  IMAD R7, R5.reuse, 0x5, R0.reuse ;  /* 0x0000000505077824 */ /* 0x140fe200078e0200 */
[CC--:B------:R-:W-:Y:S01]  /*01d0*/  LEA R8, R5.reuse, R0.reuse, 0x1 ;  /* 0x0000000005087211 */ /* 0x0c0fe200078e08ff */
[C-C-:B------:R-:W-:Y:S01]  /*01e0*/  IMAD R9, R5.reuse, 0x6, R0.reuse ;  /* 0x0000000605097824 */ /* 0x140fe200078e0200 */
[CC--:B------:R-:W-:Y:S01]  /*01f0*/  LEA R12, R5.reuse, R0.reuse, 0x2 ;  /* 0x00000000050c7211 */ /* 0x0c0fe200078e10ff */
[----:B------:R-:W-:Y:S01]  /*0200*/  IMAD R11, R5, 0x7, R0 ;  /* 0x00000007050b7824 */ /* 0x000fe200078e0200 */
[----:B------:R-:W-:Y:S01]  /*0210*/  MOV R13, R0 ;  /* 0x00000000000d7202 */ /* 0x000fe20000000f00 */
[----:B------:R-:W-:Y:S01]  /*0220*/  IMAD R25, R3, R5, 0x3 ;  /* 0x0000000303197424 */ /* 0x000fe200078e0205 */
[----:B------:R-:W-:-:S02]  /*0230*/  CS2R R26, SRZ ;  /* 0x00000000001a7805 */ /* 0x000fc4000001ff00 */
[----:B------:R-:W-:-:S07]  /*0240*/  IADD3 R24, PT, PT, -R6, RZ, RZ ;  /* 0x000000ff06187210 */ /* 0x000fce0007ffe1ff */
.L_x_24:
[----:B------:R-:W0:Y:S01]  /*0250*/  LDC.64 R20, c[0x0][0x380] ;  /* 0x0000e000ff147b82 */ /* 0x000e220000000a00 */
[----:B------:R-:W-:-:S07]  /*0260*/  IADD3 R17, PT, PT, R25, -0x3, RZ ;  /* 0xfffffffd19117810 */ /* 0x000fce0007ffe0ff */
[----:B------:R-:W1:Y:S01]  /*0270*/  LDC.64 R14, c[0x0][0x388] ;  /* 0x0000e200ff0e7b82 */ /* 0x000e620000000a00 */
[----:B0-----:R-:W-:-:S06]  /*0280*/  IMAD.WIDE.U32 R16, R17, 0x8, R20 ;  /* 0x0000000811107825 */ /* 0x001fcc00078e0014 */
[----:B------:R-:W2:Y:S01]  /*0290*/  LDG.E.64 R16, desc[UR6][R16.64] ;  /* 0x0000000610107981 */ /* 0x000ea2000c1e1b00 */
[----:B-1----:R-:W-:-:S05]  /*02a0*/  IMAD.WIDE.U32 R28, R13, 0x8, R14 ;  /* 0x000000080d1c7825 */ /* 0x002fca00078e000e */
[----:B------:R0:W2:Y:S01]  /*02b0*/  LDG.E.64 R22, desc[UR6][R28.64] ;  /* 0x000000061c167981 */ /* 0x0000a2000c1e1b00 */
[----:B------:R-:W-:Y:S01]  /*02c0*/  IADD3 R19, PT, PT, R25, -0x2, RZ ;  /* 0xfffffffe19137810 */ /* 0x000fe20007ffe0ff */
[----:B0-----:R-:W-:Y:S01]  /*02d0*/  IMAD.WIDE.U32 R28, R2, 0x8, R14 ;  /* 0x00000008021c7825 */ /* 0x001fe200078e000e */
[----:B--2---:R-:W-:-:S03]  /*02e0*/  DFMA R22, R16, R22, R26 ;  /* 0x000000161016722b */ /* 0x004fc6000000001a */
[----:B------:R-:W-:Y:S02]  /*02f0*/  IMAD.WIDE.U32 R26, R19, 0x8, R20 ;  /* 0x00000008131a7825 */ /* 0x000fe400078e0014 */
[----:B------:R-:W2:Y:S04]  /*0300*/  LDG.E.64 R18, desc[UR6][R28.64] ;  /* 0x000000061c127981 */ /* 0x000ea8000c1e1b00 */
[----:B------:R0:W2:Y:S02]  /*0310*/  LDG.E.64 R16, desc[UR6][R26.64] ;  /* 0x000000061a107981 */ /* 0x0000a4000c1e1b00 */
[----:B0-----:R-:W-:-:S05]  /*0320*/  IADD3 R27, PT, PT, R25, -0x1, RZ ;  /* 0xffffffff191b7810 */ /* 0x001fca0007ffe0ff */
[----:B------:R-:W-:Y:S01]  /*0330*/  IMAD.WIDE.U32 R26, R27, 0x8, R20 ;  /* 0x000000081b1a7825 */ /* 0x000fe200078e0014 */
[----:B--2---:R-:W-:-:S03]  /*0340*/  DFMA R18, R16, R18, R22 ;  /* 0x000000121012722b */ /* 0x004fc60000000016 */
[----:B------:R-:W-:Y:S01]  /*0350*/  IMAD.WIDE.U32 R22, R8, 0x8, R14 ;  /* 0x0000000808167825 */ /* 0x000fe200078e000e */
[----:B------:R-:W2:Y:S05]  /*0360*/  LDG.E.64 R16, desc[UR6][R26.64] ;  /* 0x000000061a107981 */ /* 0x000eaa000c1e1b00 */
[----:B------:R-:W2:Y:S01]  /*0370*/  LDG.E.64 R22, desc[UR6][R22.64] ;  /* 0x0000000616167981 */ /* 0x000ea2000c1e1b00 */
[C---:B------:R-:W-:Y:S01]  /*0380*/  IADD3 R29, PT, PT, R25.reuse, 0x1, RZ ;  /* 0x00000001191d7810 */ /* 0x040fe20007ffe0ff */
[----:B--2---:R-:W-:Y:S01]  /*0390*/  DFMA R22, R16, R22, R18 ;  /* 0x000000161016722b */ /* 0x004fe20000000012 */
[----:B------:R-:W-:-:S04]  /*03a0*/  IMAD.WIDE.U32 R16, R25, 0x8, R20 ;  /* 0x0000000819107825 */ /* 0x000fc800078e0014 */
[----:B------:R-:W-:Y:S02]  /*03b0*/  IMAD.WIDE.U32 R18, R10, 0x8, R14 ;  /* 0x000000080a127825 */ /* 0x000fe400078e000e */
[----:B------:R-:W2:Y:S04]  /*03c0*/  LDG.E.64 R16, desc[UR6][R16.64] ;  /* 0x0000000610107981 */ /* 0x000ea8000c1e1b00 */
[----:B------:R-:W2:Y:S01]  /*03d0*/  LDG.E.64 R18, desc[UR6][R18.64] ;  /* 0x0000000612127981 */ /* 0x000ea2000c1e1b00 */
[----:B------:R-:W-:-:S04]  /*03e0*/  IMAD.WIDE.U32 R28, R29, 0x8, R20 ;  /* 0x000000081d1c7825 */ /* 0x000fc800078e0014 */
[--C-:B------:R-:W-:Y:S01]  /*03f0*/  IMAD.WIDE.U32 R26, R12, 0x8, R14.reuse ;  /* 0x000000080c1a7825 */ /* 0x100fe200078e000e */
[----:B--2---:R-:W-:Y:S01]  /*0400*/  DFMA R18, R16, R18, R22 ;  /* 0x000000121012722b */ /* 0x004fe20000000016 */
[----:B------:R0:W2:Y:S04]  /*0410*/  LDG.E.64 R16, desc[UR6][R28.64] ;  /* 0x000000061c107981 */ /* 0x0000a8000c1e1b00 */
[----:B------:R1:W2:Y:S01]  /*0420*/  LDG.E.64 R22, desc[UR6][R26.64] ;  /* 0x000000061a167981 */ /* 0x0002a2000c1e1b00 */
[----:B0-----:R-:W-:-:S04]  /*0430*/  IMAD.WIDE.U32 R28, R7, 0x8, R14 ;  /* 0x00000008071c7825 */ /* 0x001fc800078e000e */
[----:B-1----:R-:W-:-:S04]  /*0440*/  VIADD R27, R25, 0x2 ;  /* 0x00000002191b7836 */ /* 0x002fc80000000000 */
[----:B------:R-:W-:Y:S01]  /*0450*/  IMAD.WIDE.U32 R26, R27, 0x8, R20 ;  /* 0x000000081b1a7825 */ /* 0x000fe200078e0014 */
[----:B--2---:R-:W-:-:S04]  /*0460*/  DFMA R22, R16, R22, R18 ;  /* 0x000000161016722b */ /* 0x004fc80000000012 */
[----:B------:R0:W2:Y:S04]  /*0470*/  LDG.E.64 R18, desc[UR6][R26.64] ;  /* 0x000000061a127981 */ /* 0x0000a8000c1e1b00 */
[----:B------:R-:W2:Y:S01]  /*0480*/  LDG.E.64 R16, desc[UR6][R28.64] ;  /* 0x000000061c107981 */ /* 0x000ea2000c1e1b00 */
[----:B0-----:R-:W-:Y:S01]  /*0490*/  IADD3 R27, PT, PT, R25, 0x3, RZ ;  /* 0x00000003191b7810 */ /* 0x001fe20007ffe0ff */
[----:B--2---:R-:W-:-:S04]  /*04a0*/  DFMA R16, R18, R16, R22 ;  /* 0x000000101210722b */ /* 0x004fc80000000016 */
[----:B------:R-:W-:Y:S01]  /*04b0*/  IMAD.WIDE.U32 R18, R27, 0x8, R20 ;  /* 0x000000081b127825 */ /* 0x000fe200078e0014 */
[----:B------:R-:W-:-:S03]  /*04c0*/  IADD3 R27, PT, PT, R25, 0x4, RZ ;  /* 0x00000004191b7810 */ /* 0x000fc60007ffe0ff */
[----:B------:R-:W-:Y:S02]  /*04d0*/  IMAD.WIDE.U32 R22, R9, 0x8, R14 ;  /* 0x0000000809167825 */ /* 0x000fe400078e000e */
[----:B------:R-:W2:Y:S02]  /*04e0*/  LDG.E.64 R18, desc[UR6][R18.64] ;  /* 0x0000000612127981 */ /* 0x000ea4000c1e1b00 */
[----:B------:R-:W-:Y:S02]  /*04f0*/  IMAD.WIDE.U32 R20, R27, 0x8, R20 ;  /* 0x000000081b147825 */ /* 0x000fe400078e0014 */
[----:B------:R-:W2:Y:S02]  /*0500*/  LDG.E.64 R22, desc[UR6][R22.64] ;  /* 0x0000000616167981 */ /* 0x000ea4000c1e1b00 */
[----:B------:R-:W-:Y:S02]  /*0510*/  IMAD.WIDE.U32 R14, R11, 0x8, R14 ;  /* 0x000000080b0e7825 */ /* 0x000fe400078e000e */
[----:B------:R-:W3:Y:S04]  /*0520*/  LDG.E.64 R20, desc[UR6][R20.64] ;  /* 0x0000000614147981 */ /* 0x000ee8000c1e1b00 */
[----:B------:R-:W3:Y:S01]  /*0530*/  LDG.E.64 R14, desc[UR6][R14.64] ;  /* 0x000000060e0e7981 */ /* 0x000ee2000c1e1b00 */
[----:B------:R-:W-:-:S04]  /*0540*/  IADD3 R24, PT, PT, R24, 0x8, RZ ;  /* 0x0000000818187810 */ /* 0x000fc80007ffe0ff */
[----:B------:R-:W-:Y:S01]  /*0550*/  ISETP.NE.AND P1, PT, R24, RZ, PT ;  /* 0x000000ff1800720c */ /* 0x000fe20003f25270 */
[----:B------:R-:W-:Y:S01]  /*0560*/  IMAD R10, R5, 0x8, R10 ;  /* 0x00000008050a7824 */ /* 0x000fe200078e020a */
        /* <DEDUP_REMOVED lines=8> */
[----:B--2---:R-:W-:-:S08]  /*05f0*/  DFMA R16, R18, R22, R16 ;  /* 0x000000161210722b */ /* 0x004fd00000000010 */
[----:B---3--:R-:W-:Y:S01]  /*0600*/  DFMA R26, R20, R14, R16 ;  /* 0x0000000e141a722b */ /* 0x008fe20000000010 */
[----:B------:R-:W-:Y:S10]  /*0610*/  @P1 BRA `(.L_x_24) ;  /* 0xfffffffc000c1947 */ /* 0x000ff4000383ffff */
.L_x_23:
[----:B------:R-:W-:Y:S05]  /*0620*/  @!P0 BRA `(.L_x_22) ;  /* 0x0000000400048947 */ /* 0x000fea0003800000 */
[----:B------:R-:W-:Y:S02]  /*0630*/  ISETP.GE.U32.AND P0, PT, R4, 0x4, PT ;  /* 0x000000040400780c */ /* 0x000fe40003f06070 */
[----:B------:R-:W-:-:S04]  /*0640*/  LOP3.LUT R7, R5, 0x3, RZ, 0xc0, !PT ;  /* 0x0000000305077812 */ /* 0x000fc800078ec0ff */
[----:B------:R-:W-:-:S07]  /*0650*/  ISETP.NE.AND P1, PT, R7, RZ, PT ;  /* 0x000000ff0700720c */ /* 0x000fce0003f25270 */
[----:B------:R-:W-:Y:S06]  /*0660*/  @!P0 BRA `(.L_x_25) ;  /* 0x00000000007c8947 */ /* 0x000fec0003800000 */
[----:B------:R-:W0:Y:S01]  /*0670*/  LDC.64 R10, c[0x0][0x380] ;  /* 0x0000e000ff0a7b82 */ /* 0x000e220000000a00 */
[-C--:B------:R-:W-:Y:S02]  /*0680*/  IMAD R25, R3, R5.reuse, R6 ;  /* 0x0000000503197224 */ /* 0x080fe400078e0206 */
[----:B------:R-:W-:-:S03]  /*0690*/  IMAD R2, R6, R5, R0 ;  /* 0x0000000506027224 */ /* 0x000fc600078e0200 */
[C---:B------:R-:W-:Y:S02]  /*06a0*/  IADD3 R13, PT, PT, R25.reuse, 0x1, RZ ;  /* 0x00000001190d7810 */ /* 0x040fe40007ffe0ff */
[----:B------:R-:W1:Y:S01]  /*06b0*/  LDC.64 R8, c[0x0][0x388] ;  /* 0x0000e200ff087b82 */ /* 0x000e620000000a00 */
[C---:B------:R-:W-:Y:S02]  /*06c0*/  VIADD R21, R25.reuse, 0x2 ;  /* 0x0000000219157836 */ /* 0x040fe40000000000 */
[----:B0-----:R-:W-:-:S04]  /*06d0*/  IMAD.WIDE.U32 R16, R25, 0x8, R10 ;  /* 0x0000000819107825 */ /* 0x001fc800078e000a */
[----:B------:R-:W-:Y:S02]  /*06e0*/  IMAD.WIDE.U32 R12, R13, 0x8, R10 ;  /* 0x000000080d0c7825 */ /* 0x000fe400078e000a */
[----:B------:R-:W2:Y:S02]  /*06f0*/  LDG.E.64 R16, desc[UR6][R16.64] ;  /* 0x0000000610107981 */ /* 0x000ea4000c1e1b00 */
[C-C-:B-1----:R-:W-:Y:S01]  /*0700*/  IMAD.WIDE.U32 R18, R2.reuse, 0x8, R8.reuse ;  /* 0x0000000802127825 */ /* 0x142fe200078e0008 */
[-C--:B------:R-:W-:Y:S01]  /*0710*/  IADD3 R2, PT, PT, R2, R5.reuse, RZ ;  /* 0x0000000502027210 */ /* 0x080fe20007ffe0ff */
[----:B------:R-:W3:Y:S04]  /*0720*/  LDG.E.64 R12, desc[UR6][R12.64] ;  /* 0x000000060c0c7981 */ /* 0x000ee8000c1e1b00 */
[----:B------:R-:W2:Y:S01]  /*0730*/  LDG.E.64 R18, desc[UR6][R18.64] ;  /* 0x0000000612127981 */ /* 0x000ea2000c1e1b00 */
[C---:B------:R-:W-:Y:S01]  /*0740*/  IMAD.WIDE.U32 R14, R2.reuse, 0x8, R8 ;  /* 0x00000008020e7825 */ /* 0x040fe200078e0008 */
[----:B------:R-:W-:-:S03]  /*0750*/  IADD3 R2, PT, PT, R2, R5, RZ ;  /* 0x0000000502027210 */ /* 0x000fc60007ffe0ff */
[----:B------:R-:W-:Y:S02]  /*0760*/  IMAD.WIDE.U32 R20, R21, 0x8, R10 ;  /* 0x0000000815147825 */ /* 0x000fe400078e000a */
[----:B------:R-:W3:Y:S02]  /*0770*/  LDG.E.64 R14, desc[UR6][R14.64] ;  /* 0x000000060e0e7981 */ /* 0x000ee4000c1e1b00 */
[C---:B------:R-:W-:Y:S01]  /*0780*/  IMAD.WIDE.U32 R22, R2.reuse, 0x8, R8 ;  /* 0x0000000802167825 */ /* 0x040fe200078e0008 */
[----:B------:R-:W-:Y:S01]  /*0790*/  IADD3 R25, PT, PT, R25, 0x3, RZ ;  /* 0x0000000319197810 */ /* 0x000fe20007ffe0ff */
[----:B------:R-:W4:Y:S01]  /*07a0*/  LDG.E.64 R20, desc[UR6][R20.64] ;  /* 0x0000000614147981 */ /* 0x000f22000c1e1b00 */
[----:B------:R-:W-:-:S03]  /*07b0*/  IADD3 R2, PT, PT, R2, R5, RZ ;  /* 0x0000000502027210 */ /* 0x000fc60007ffe0ff */
[----:B------:R-:W4:Y:S01]  /*07c0*/  LDG.E.64 R22, desc[UR6][R22.64] ;  /* 0x0000000616167981 */ /* 0x000f22000c1e1b00 */
[----:B------:R-:W-:-:S04]  /*07d0*/  IMAD.WIDE.U32 R10, R25, 0x8, R10 ;  /* 0x00000008190a7825 */ /* 0x000fc800078e000a */
[----:B------:R-:W-:Y:S02]  /*07e0*/  IMAD.WIDE.U32 R8, R2, 0x8, R8 ;  /* 0x0000000802087825 */ /* 0x000fe400078e0008 */
[----:B------:R-:W5:Y:S04]  /*07f0*/  LDG.E.64 R10, desc[UR6][R10.64] ;  /* 0x000000060a0a7981 */ /* 0x000f68000c1e1b00 */
[----:B------:R-:W5:Y:S01]  /*0800*/  LDG.E.64 R8, desc[UR6][R8.64] ;  /* 0x0000000608087981 */ /* 0x000f62000c1e1b00 */
[----:B------:R-:W-:Y:S01]  /*0810*/  IADD3 R6, PT, PT, R6, 0x4, RZ ;  /* 0x0000000406067810 */ /* 0x000fe20007ffe0ff */
[----:B--2---:R-:W-:-:S08]  /*0820*/  DFMA R16, R16, R18, R26 ;  /* 0x000000121010722b */ /* 0x004fd0000000001a */
[----:B---3--:R-:W-:-:S08]  /*0830*/  DFMA R12, R12, R14, R16 ;  /* 0x0000000e0c0c722b */ /* 0x008fd00000000010 */
[----:B----4-:R-:W-:-:S08]  /*0840*/  DFMA R12, R20, R22, R12 ;  /* 0x00000016140c722b */ /* 0x010fd0000000000c */
[----:B-----5:R-:W-:-:S11]  /*0850*/  DFMA R26, R10, R8, R12 ;  /* 0x000000080a1a722b */ /* 0x020fd6000000000c */
.L_x_25:
[----:B------:R-:W-:Y:S05]  /*0860*/  @!P1 BRA `(.L_x_22) ;  /* 0x0000000000749947 */ /* 0x000fea0003800000 */
[----:B------:R-:W0:Y:S01]  /*0870*/  LDC.64 R18, c[0x0][0x380] ;  /* 0x0000e000ff127b82 */ /* 0x000e220000000a00 */
[----:B------:R-:W-:Y:S02]  /*0880*/  ISETP.NE.AND P0, PT, R7, 0x1, PT ;  /* 0x000000010700780c */ /* 0x000fe40003f05270 */
[----:B------:R-:W-:-:S04]  /*0890*/  LOP3.LUT R4, R5, 0x1, RZ, 0xc0, !PT ;  /* 0x0000000105047812 */ /* 0x000fc800078ec0ff */
[----:B------:R-:W-:Y:S01]  /*08a0*/  ISETP.NE.U32.AND P1, PT, R4, 0x1, PT ;  /* 0x000000010400780c */ /* 0x000fe20003f25070 */
[----:B------:R-:W1:Y:S06]  /*08b0*/  LDC.64 R14, c[0x0][0x388] ;  /* 0x0000e200ff0e7b82 */ /* 0x000e6c0000000a00 */
[-C--:B------:R-:W-:Y:S02]  /*08c0*/  @P0 IMAD R7, R3, R5.reuse, R6 ;  /* 0x0000000503070224 */ /* 0x080fe400078e0206 */
[----:B------:R-:W2:Y:S01]  /*08d0*/  LDC.64 R10, c[0x0][0x380] ;  /* 0x0000e000ff0a7b82 */ /* 0x000ea20000000a00 */
[C---:B------:R-:W-:Y:S01]  /*08e0*/  @P0 IMAD R2, R6.reuse, R5, R0 ;  /* 0x0000000506020224 */ /* 0x040fe200078e0200 */
[----:B------:R-:W-:-:S04]  /*08f0*/  @P0 IADD3 R6, PT, PT, R6, 0x2, RZ ;  /* 0x0000000206060810 */ /* 0x000fc80007ffe0ff */
[----:B------:R-:W-:Y:S02]  /*0900*/  @P0 IADD3 R21, PT, PT, R2, R5, RZ ;  /* 0x0000000502150210 */ /* 0x000fe40007ffe0ff */
[----:B------:R-:W3:Y:S01]  /*0910*/  LDC.64 R8, c[0x0][0x388] ;  /* 0x0000e200ff087b82 */ /* 0x000ee20000000a00 */
[C---:B0-----:R-:W-:Y:S01]  /*0920*/  @P0 IMAD.WIDE.U32 R12, R7.reuse, 0x8, R18 ;  /* 0x00000008070c0825 */ /* 0x041fe200078e0012 */
[----:B------:R-:W-:-:S05]  /*0930*/  @P0 IADD3 R7, PT, PT, R7, 0x1, RZ ;  /* 0x0000000107070810 */ /* 0x000fca0007ffe0ff */
[----:B------:R-:W4:Y:S01]  /*0940*/  @P0 LDG.E.64 R12, desc[UR6][R12.64] ;  /* 0x000000060c0c0981 */ /* 0x000f22000c1e1b00 */
[----:B-1----:R-:W-:-:S06]  /*0950*/  @P0 IMAD.WIDE.U32 R16, R2, 0x8, R14 ;  /* 0x0000000802100825 */ /* 0x002fcc00078e000e */
[----:B------:R-:W4:Y:S01]  /*0960*/  @P0 LDG.E.64 R16, desc[UR6][R16.64] ;  /* 0x0000000610100981 */ /* 0x000f22000c1e1b00 */
[----:B------:R-:W-:-:S04]  /*0970*/  @P0 IMAD.WIDE.U32 R18, R7, 0x8, R18 ;  /* 0x0000000807120825 */ /* 0x000fc800078e0012 */
[----:B------:R-:W-:-:S04]  /*0980*/  @P0 IMAD.WIDE.U32 R14, R21, 0x8, R14 ;  /* 0x00000008150e0825 */ /* 0x000fc800078e000e */
[-C--:B------:R-:W-:Y:S02]  /*0990*/  @!P1 IMAD R21, R3, R5.reuse, R6 ;  /* 0x0000000503159224 */ /* 0x080fe400078e0206 */
[----:B------:R-:W-:Y:S02]  /*09a0*/  @!P1 IMAD R23, R6, R5, R0 ;  /* 0x0000000506179224 */ /* 0x000fe400078e0200 */
[----:B------:R-:W5:Y:S01]  /*09b0*/  @P0 LDG.E.64 R4, desc[UR6][R18.64] ;  /* 0x0000000612040981 */ /* 0x000f62000c1e1b00 */
[----:B--2---:R-:W-:-:S03]  /*09c0*/  @!P1 IMAD.WIDE.U32 R10, R21, 0x8, R10 ;  /* 0x00000008150a9825 */ /* 0x004fc600078e000a */
[----:B------:R-:W5:Y:S01]  /*09d0*/  @P0 LDG.E.64 R6, desc[UR6][R14.64] ;  /* 0x000000060e060981 */ /* 0x000f62000c1e1b00 */
[----:B---3--:R-:W-:-:S03]  /*09e0*/  @!P1 IMAD.WIDE.U32 R8, R23, 0x8, R8 ;  /* 0x0000000817089825 */ /* 0x008fc600078e0008 */
[----:B------:R-:W2:Y:S04]  /*09f0*/  @!P1 LDG.E.64 R10, desc[UR6][R10.64] ;  /* 0x000000060a0a9981 */ /* 0x000ea8000c1e1b00 */
[----:B------:R-:W2:Y:S01]  /*0a00*/  @!P1 LDG.E.64 R8, desc[UR6][R8.64] ;  /* 0x0000000608089981 */ /* 0x000ea2000c1e1b00 */
[----:B----4-:R-:W-:-:S08]  /*0a10*/  @P0 DFMA R12, R12, R16, R26 ;  /* 0x000000100c0c022b */ /* 0x010fd0000000001a */
[----:B-----5:R-:W-:-:S08]  /*0a20*/  @P0 DFMA R26, R4, R6, R12 ;  /* 0x00000006041a022b */ /* 0x020fd0000000000c */
[----:B--2---:R-:W-:-:S11]  /*0a30*/  @!P1 DFMA R26, R10, R8, R26 ;  /* 0x000000080a1a922b */ /* 0x004fd6000000001a */
.L_x_22:
[----:B------:R-:W0:Y:S01]  /*0a40*/  LDC.64 R4, c[0x0][0x390] ;  /* 0x0000e400ff047b82 */ /* 0x000e220000000a00 */
[----:B------:R-:W-:-:S04]  /*0a50*/  IMAD R3, R3, UR9, R0 ;  /* 0x0000000903037c24 */ /* 0x000fc8000f8e0200 */
[----:B0-----:R-:W-:-:S05]  /*0a60*/  IMAD.WIDE.U32 R2, R3, 0x8, R4 ;  /* 0x0000000803027825 */ /* 0x001fca00078e0004 */
[----:B------:R-:W-:Y:S01]  /*0a70*/  STG.E.64 desc[UR6][R2.64], R26 ;  /* 0x0000001a02007986 */ /* 0x000fe2000c101b06 */
[----:B------:R-:W-:Y:S05]  /*0a80*/  EXIT ;  /* 0x000000000000794d */ /* 0x000fea0003800000 */
.L_x_26:
        /* <DEDUP_REMOVED lines=15> */
.L_x_29:


//--------------------- .nv.shared.reserved.0     --------------------------
	.section	.nv.shared.reserved.0,"aw",@nobits
	.weak		__nv_reservedSMEM_offset_0_alias
	.size		__nv_reservedSMEM_offset_0_alias, 0, 64
	.other		__nv_reservedSMEM_offset_0_alias,@"STO_CUDA_RESERVED_SHARED STV_DEFAULT"
__nv_reservedSMEM_offset_0_alias:
	.zero		0
	.zero		64


//--------------------- .nv.constant0._Z20matrix_multi_kernel2PdS_S_iii --------------------------
	.section	.nv.constant0._Z20matrix_multi_kernel2PdS_S_iii,"a",@progbits
	.sectionflags	@""
	.align	4
.nv.constant0._Z20matrix_multi_kernel2PdS_S_iii:
	.zero		932


//--------------------- .nv.constant0._Z20matrix_multi_kernel1PdS_S_iii --------------------------
	.section	.nv.constant0._Z20matrix_multi_kernel1PdS_S_iii,"a",@progbits
	.sectionflags	@""
	.align	4
.nv.constant0._Z20matrix_multi_kernel1PdS_S_iii:
	.zero		932


//--------------------- .nv.constant0._Z19matrix_multi_kernelPdS_S_iii --------------------------
	.section	.nv.constant0._Z19matrix_multi_kernelPdS_S_iii,"a",@progbits
	.sectionflags	@""
	.align	4
.nv.constant0._Z19matrix_multi_kernelPdS_S_iii:
	.zero		932


//--------------------- SYMBOLS --------------------------

	.type		.nv.reservedSmem.offset0,@object
	.size		.nv.reservedSmem.offset0,0x4
